// auto-generated by cutlass_sweep.gemm — config: {"arch": "sm_100", "cluster_m": 1, "cluster_n": 4, "dtype": "fp16", "dtype_b": "fp16", "layout": "tn", "stages": 4, "tile_k": 64, "tile_m": 128, "tile_n": 128}
#include "cutlass/cutlass.h"
#include "cutlass/gemm/collective/collective_builder.hpp"
#include "cutlass/gemm/device/gemm_universal_adapter.h"
#include "cutlass/gemm/kernel/gemm_universal.hpp"
#include "cutlass/epilogue/collective/collective_builder.hpp"

using ElemA = cutlass::half_t;
using ElemB = cutlass::half_t;
using ElemCD = cutlass::half_t;
using Acc  = float;
using TileShape    = cute::Shape<cute::_128, cute::_128, cute::_64>;
using ClusterShape = cute::Shape<cute::_1, cute::_4, cute::_1>;

using CollectiveEpilogue = typename cutlass::epilogue::collective::CollectiveBuilder<
    cutlass::arch::Sm100, cutlass::arch::OpClassTensorOp,
    TileShape, ClusterShape,
    cutlass::epilogue::collective::EpilogueTileAuto,
    Acc, Acc,
    ElemCD, cutlass::layout::RowMajor, 128 / cutlass::sizeof_bits<ElemCD>::value,
    ElemCD, cutlass::layout::RowMajor, 128 / cutlass::sizeof_bits<ElemCD>::value,
    cutlass::epilogue::collective::EpilogueScheduleAuto
  >::CollectiveOp;

using CollectiveMainloop = typename cutlass::gemm::collective::CollectiveBuilder<
    cutlass::arch::Sm100, cutlass::arch::OpClassTensorOp,
    ElemA, cutlass::layout::ColumnMajor, 128 / cutlass::sizeof_bits<ElemA>::value,
    ElemB, cutlass::layout::RowMajor, 128 / cutlass::sizeof_bits<ElemB>::value,
    Acc,
    TileShape, ClusterShape,
    cutlass::gemm::collective::StageCount<4>,
    cutlass::gemm::collective::KernelScheduleAuto
  >::CollectiveOp;

using GemmKernel = cutlass::gemm::kernel::GemmUniversal<
    cute::Shape<int,int,int,int>,
    CollectiveMainloop,
    CollectiveEpilogue
>;
using Gemm = cutlass::gemm::device::GemmUniversalAdapter<GemmKernel>;

// Force the device kernel symbol into the cubin without needing a host main.
auto* _anchor = &cutlass::device_kernel<GemmKernel>;


// ===== COMPILED SASS (sm_100a) =====

	.target	sm_100a

	.elftype	@"ET_EXEC"


//--------------------- .note.nv.tkinfo           --------------------------
	.section	.note.nv.tkinfo,"",@"SHT_NOTE"
	.sectionflags	@"SHF_NOTE_NV_TKINFO"
	.tkinfo
        /*0018*/ 	.word	0x00000002
        /*0030*/ 	.string	""
        /*0030*/ 	.string	"ptxas"
        /*0030*/ 	.string	"Cuda compilation tools, release 13.0, V13.0.88"
        /*0030*/ 	.string	"Build cuda_13.0.r13.0/compiler.36424714_0"
        /*0030*/ 	.string	"-arch sm_100a -m 64 "



//--------------------- .note.nv.cuinfo           --------------------------
	.section	.note.nv.cuinfo,"",@"SHT_NOTE"
	.sectionflags	@"SHF_NOTE_NV_CUINFO"
        /*0018*/ 	.short	0x0002
        /*001a*/ 	.short	0x0064
        /*001c*/ 	.short	0x0082
	.zero		2


//--------------------- .nv.info                  --------------------------
	.section	.nv.info,"",@"SHT_CUDA_INFO"
	.align	4


	//----- nvinfo : EIATTR_REGCOUNT
	.align		4
        /*0000*/ 	.byte	0x04, 0x2f
        /*0002*/ 	.short	(.L_19 - .L_18)
	.align		4
.L_18:
        /*0004*/ 	.word	index@(_ZN7cutlass13device_kernelINS_4gemm6kernel13GemmUniversalIN4cute5tupleIJiiiiEEENS1_10collective13CollectiveMmaINS1_35MainloopSm100TmaUmmaWarpSpecializedILi4ELi2ELi4ENS5_IJNS4_1CILi1EEENSA_ILi4EEESB_EEEEENS5_IJNSA_ILi128EEESF_NSA_ILi64EEEEEENS_6half_tENS5_IJSB_llEEESI_SJ_NS4_8TiledMMAINS4_8MMA_AtomIJNS4_20SM100_MMA_F16BF16_SSISI_SI_fLi128ELi128ELNS4_4UMMA5MajorE1ELSO_1ELNSN_7ScaleInE0ELSP_0EEEEEENS4_6LayoutINS5_IJSB_SB_SB_EEENS5_IJNSA_ILi0EEESU_SU_EEEEENS5_IJNS4_10UnderscoreESX_SX_EEEEENS4_23SM90_TMA_LOAD_MULTICASTENS4_14ComposedLayoutINS4_7SwizzleILi3ELi4ELi3EEENS4_18smem_ptr_flag_bitsILi16EEENSS_INS5_IJSG_NSA_ILi8EEEEEENS5_IJSB_SG_EEEEEEEvNS4_8identityENS4_13SM90_TMA_LOADES1A_vS1B_EENS_8epilogue10collective18CollectiveEpilogueINS1E_23Sm100TmaWarpSpecializedILi4ELi2ELi32ELb1ELb0EEEJSH_NS5_IJNSS_ISF_SB_EENSS_INSA_ILi32EEESB_EEEEESI_NS5_IJlSB_lEEESI_S1N_NS1E_6fusion15FusionCallbacksIS1I_NS1O_17LinearCombinationISI_fSI_fLNS_15FloatRoundStyleE2EEESH_S1M_JEEENS4_5SM1004TMEM4LOAD26SM100_TMEM_LOAD_32dp32b32xES1C_NS11_INS12_ILi2ELi4ELi3EEES15_NSS_INS5_IJS16_S1K_EEENS5_IJS1K_SB_EEEEEEENS4_39AutoVectorizingCopyWithAssumedAlignmentILi128EEENS4_14SM90_TMA_STOREES22_S24_S24_EEEvvEEEEvNT_6ParamsE)
        /*0008*/ 	.word	0x0000006e


	//----- nvinfo : EIATTR_FRAME_SIZE
	.align		4
.L_19:
        /*000c*/ 	.byte	0x04, 0x11
        /*000e*/ 	.short	(.L_21 - .L_20)
	.align		4
.L_20:
        /*0010*/ 	.word	index@($__internal_2_$__cuda_sm10x_tcgen05_guardrail_trap_unallocated_columns_being_dealloced)
        /*0014*/ 	.word	0x00000000


	//----- nvinfo : EIATTR_FRAME_SIZE
	.align		4
.L_21:
        /*0018*/ 	.byte	0x04, 0x11
        /*001a*/ 	.short	(.L_23 - .L_22)
	.align		4
.L_22:
        /*001c*/ 	.word	index@($__internal_1_$__cuda_sm10x_tcgen05_guardrail_trap_phase_invalid_during_alloc)
        /*0020*/ 	.word	0x00000000


	//----- nvinfo : EIATTR_FRAME_SIZE
	.align		4
.L_23:
        /*0024*/ 	.byte	0x04, 0x11
        /*0026*/ 	.short	(.L_25 - .L_24)
	.align		4
.L_24:
        /*0028*/ 	.word	index@($__internal_0_$__cuda_sm10x_tcgen05_guardrail_trap_col_being_dealloced_not_returned_by_alloc)
        /*002c*/ 	.word	0x00000000


	//----- nvinfo : EIATTR_FRAME_SIZE
	.align		4
.L_25:
        /*0030*/ 	.byte	0x04, 0x11
        /*0032*/ 	.short	(.L_27 - .L_26)
	.align		4
.L_26:
        /*0034*/ 	.word	index@(_ZN7cutlass13device_kernelINS_4gemm6kernel13GemmUniversalIN4cute5tupleIJiiiiEEENS1_10collective13CollectiveMmaINS1_35MainloopSm100TmaUmmaWarpSpecializedILi4ELi2ELi4ENS5_IJNS4_1CILi1EEENSA_ILi4EEESB_EEEEENS5_IJNSA_ILi128EEESF_NSA_ILi64EEEEEENS_6half_tENS5_IJSB_llEEESI_SJ_NS4_8TiledMMAINS4_8MMA_AtomIJNS4_20SM100_MMA_F16BF16_SSISI_SI_fLi128ELi128ELNS4_4UMMA5MajorE1ELSO_1ELNSN_7ScaleInE0ELSP_0EEEEEENS4_6LayoutINS5_IJSB_SB_SB_EEENS5_IJNSA_ILi0EEESU_SU_EEEEENS5_IJNS4_10UnderscoreESX_SX_EEEEENS4_23SM90_TMA_LOAD_MULTICASTENS4_14ComposedLayoutINS4_7SwizzleILi3ELi4ELi3EEENS4_18smem_ptr_flag_bitsILi16EEENSS_INS5_IJSG_NSA_ILi8EEEEEENS5_IJSB_SG_EEEEEEEvNS4_8identityENS4_13SM90_TMA_LOADES1A_vS1B_EENS_8epilogue10collective18CollectiveEpilogueINS1E_23Sm100TmaWarpSpecializedILi4ELi2ELi32ELb1ELb0EEEJSH_NS5_IJNSS_ISF_SB_EENSS_INSA_ILi32EEESB_EEEEESI_NS5_IJlSB_lEEESI_S1N_NS1E_6fusion15FusionCallbacksIS1I_NS1O_17LinearCombinationISI_fSI_fLNS_15FloatRoundStyleE2EEESH_S1M_JEEENS4_5SM1004TMEM4LOAD26SM100_TMEM_LOAD_32dp32b32xES1C_NS11_INS12_ILi2ELi4ELi3EEES15_NSS_INS5_IJS16_S1K_EEENS5_IJS1K_SB_EEEEEEENS4_39AutoVectorizingCopyWithAssumedAlignmentILi128EEENS4_14SM90_TMA_STOREES22_S24_S24_EEEvvEEEEvNT_6ParamsE)
        /*0038*/ 	.word	0x00000000


	//----- nvinfo : EIATTR_MIN_STACK_SIZE
	.align		4
.L_27:
        /*003c*/ 	.byte	0x04, 0x12
        /*003e*/ 	.short	(.L_29 - .L_28)
	.align		4
.L_28:
        /*0040*/ 	.word	index@(_ZN7cutlass13device_kernelINS_4gemm6kernel13GemmUniversalIN4cute5tupleIJiiiiEEENS1_10collective13CollectiveMmaINS1_35MainloopSm100TmaUmmaWarpSpecializedILi4ELi2ELi4ENS5_IJNS4_1CILi1EEENSA_ILi4EEESB_EEEEENS5_IJNSA_ILi128EEESF_NSA_ILi64EEEEEENS_6half_tENS5_IJSB_llEEESI_SJ_NS4_8TiledMMAINS4_8MMA_AtomIJNS4_20SM100_MMA_F16BF16_SSISI_SI_fLi128ELi128ELNS4_4UMMA5MajorE1ELSO_1ELNSN_7ScaleInE0ELSP_0EEEEEENS4_6LayoutINS5_IJSB_SB_SB_EEENS5_IJNSA_ILi0EEESU_SU_EEEEENS5_IJNS4_10UnderscoreESX_SX_EEEEENS4_23SM90_TMA_LOAD_MULTICASTENS4_14ComposedLayoutINS4_7SwizzleILi3ELi4ELi3EEENS4_18smem_ptr_flag_bitsILi16EEENSS_INS5_IJSG_NSA_ILi8EEEEEENS5_IJSB_SG_EEEEEEEvNS4_8identityENS4_13SM90_TMA_LOADES1A_vS1B_EENS_8epilogue10collective18CollectiveEpilogueINS1E_23Sm100TmaWarpSpecializedILi4ELi2ELi32ELb1ELb0EEEJSH_NS5_IJNSS_ISF_SB_EENSS_INSA_ILi32EEESB_EEEEESI_NS5_IJlSB_lEEESI_S1N_NS1E_6fusion15FusionCallbacksIS1I_NS1O_17LinearCombinationISI_fSI_fLNS_15FloatRoundStyleE2EEESH_S1M_JEEENS4_5SM1004TMEM4LOAD26SM100_TMEM_LOAD_32dp32b32xES1C_NS11_INS12_ILi2ELi4ELi3EEES15_NSS_INS5_IJS16_S1K_EEENS5_IJS1K_SB_EEEEEEENS4_39AutoVectorizingCopyWithAssumedAlignmentILi128EEENS4_14SM90_TMA_STOREES22_S24_S24_EEEvvEEEEvNT_6ParamsE)
        /*0044*/ 	.word	0x00000000
.L_29:


//--------------------- .nv.compat                --------------------------
	.section	.nv.compat,"",@"SHT_CUDA_COMPAT_INFO"
	.align	4
        /*0000*/ 	.byte	0x02, 0x09, 0x01, 0x00, 0x02, 0x02, 0x02, 0x00, 0x02, 0x05, 0x05, 0x00, 0x03, 0x07, 0x01, 0x01
        /*0010*/ 	.byte	0x02, 0x03, 0x01, 0x00, 0x02, 0x06, 0x01, 0x00, 0x04, 0x0b, 0x08, 0x00, 0x09, 0x00, 0x00, 0x00
        /*0020*/ 	.byte	0x00, 0x00, 0x00, 0x00


//--------------------- .nv.info._ZN7cutlass13device_kernelINS_4gemm6kernel13GemmUniversalIN4cute5tupleIJiiiiEEENS1_10collective13CollectiveMmaINS1_35MainloopSm100TmaUmmaWarpSpecializedILi4ELi2ELi4ENS5_IJNS4_1CILi1EEENSA_ILi4EEESB_EEEEENS5_IJNSA_ILi128EEESF_NSA_ILi64EEEEEENS_6half_tENS5_IJSB_llEEESI_SJ_NS4_8TiledMMAINS4_8MMA_AtomIJNS4_20SM100_MMA_F16BF16_SSISI_SI_fLi128ELi128ELNS4_4UMMA5MajorE1ELSO_1ELNSN_7ScaleInE0ELSP_0EEEEEENS4_6LayoutINS5_IJSB_SB_SB_EEENS5_IJNSA_ILi0EEESU_SU_EEEEENS5_IJNS4_10UnderscoreESX_SX_EEEEENS4_23SM90_TMA_LOAD_MULTICASTENS4_14ComposedLayoutINS4_7SwizzleILi3ELi4ELi3EEENS4_18smem_ptr_flag_bitsILi16EEENSS_INS5_IJSG_NSA_ILi8EEEEEENS5_IJSB_SG_EEEEEEEvNS4_8identityENS4_13SM90_TMA_LOADES1A_vS1B_EENS_8epilogue10collective18CollectiveEpilogueINS1E_23Sm100TmaWarpSpecializedILi4ELi2ELi32ELb1ELb0EEEJSH_NS5_IJNSS_ISF_SB_EENSS_INSA_ILi32EEESB_EEEEESI_NS5_IJlSB_lEEESI_S1N_NS1E_6fusion15FusionCallbacksIS1I_NS1O_17LinearCombinationISI_fSI_fLNS_15FloatRoundStyleE2EEESH_S1M_JEEENS4_5SM1004TMEM4LOAD26SM100_TMEM_LOAD_32dp32b32xES1C_NS11_INS12_ILi2ELi4ELi3EEES15_NSS_INS5_IJS16_S1K_EEENS5_IJS1K_SB_EEEEEEENS4_39AutoVectorizingCopyWithAssumedAlignmentILi128EEENS4_14SM90_TMA_STOREES22_S24_S24_EEEvvEEEEvNT_6ParamsE --------------------------
	.section	.nv.info._ZN7cutlass13device_kernelINS_4gemm6kernel13GemmUniversalIN4cute5tupleIJiiiiEEENS1_10collective13CollectiveMmaINS1_35MainloopSm100TmaUmmaWarpSpecializedILi4ELi2ELi4ENS5_IJNS4_1CILi1EEENSA_ILi4EEESB_EEEEENS5_IJNSA_ILi128EEESF_NSA_ILi64EEEEEENS_6half_tENS5_IJSB_llEEESI_SJ_NS4_8TiledMMAINS4_8MMA_AtomIJNS4_20SM100_MMA_F16BF16_SSISI_SI_fLi128ELi128ELNS4_4UMMA5MajorE1ELSO_1ELNSN_7ScaleInE0ELSP_0EEEEEENS4_6LayoutINS5_IJSB_SB_SB_EEENS5_IJNSA_ILi0EEESU_SU_EEEEENS5_IJNS4_10UnderscoreESX_SX_EEEEENS4_23SM90_TMA_LOAD_MULTICASTENS4_14ComposedLayoutINS4_7SwizzleILi3ELi4ELi3EEENS4_18smem_ptr_flag_bitsILi16EEENSS_INS5_IJSG_NSA_ILi8EEEEEENS5_IJSB_SG_EEEEEEEvNS4_8identityENS4_13SM90_TMA_LOADES1A_vS1B_EENS_8epilogue10collective18CollectiveEpilogueINS1E_23Sm100TmaWarpSpecializedILi4ELi2ELi32ELb1ELb0EEEJSH_NS5_IJNSS_ISF_SB_EENSS_INSA_ILi32EEESB_EEEEESI_NS5_IJlSB_lEEESI_S1N_NS1E_6fusion15FusionCallbacksIS1I_NS1O_17LinearCombinationISI_fSI_fLNS_15FloatRoundStyleE2EEESH_S1M_JEEENS4_5SM1004TMEM4LOAD26SM100_TMEM_LOAD_32dp32b32xES1C_NS11_INS12_ILi2ELi4ELi3EEES15_NSS_INS5_IJS16_S1K_EEENS5_IJS1K_SB_EEEEEEENS4_39AutoVectorizingCopyWithAssumedAlignmentILi128EEENS4_14SM90_TMA_STOREES22_S24_S24_EEEvvEEEEvNT_6ParamsE,"",@"SHT_CUDA_INFO"
	.sectionflags	@""
	.align	4


	//----- nvinfo : EIATTR_CUDA_API_VERSION
	.align		4
        /*0000*/ 	.byte	0x04, 0x37
        /*0002*/ 	.short	(.L_31 - .L_30)
.L_30:
        /*0004*/ 	.word	0x00000082


	//----- nvinfo : EIATTR_KPARAM_INFO
	.align		4
.L_31:
        /*0008*/ 	.byte	0x04, 0x17
        /*000a*/ 	.short	(.L_33 - .L_32)
.L_32:
        /*000c*/ 	.word	0x00000000
        /*0010*/ 	.short	0x0000
        /*0012*/ 	.short	0x0000
        /*0014*/ 	.byte	0x00, 0xf0, 0x01, 0x20


	//----- nvinfo : EIATTR_AT_ENTRY_FRAGMENTS
	.align		4
.L_33:
        /*0018*/ 	.byte	0x04, 0x4f
        /*001a*/ 	.short	(.L_35 - .L_34)


	//   ....[0]....
.L_34:
        /*001c*/ 	.word	0x00000006


	//----- nvinfo : EIATTR_RESERVED_SMEM_USED
	.align		4
.L_35:
        /*0020*/ 	.byte	0x01, 0x41
	.zero		2


	//----- nvinfo : EIATTR_SPARSE_MMA_MASK
	.align		4
        /*0024*/ 	.byte	0x03, 0x50
        /*0026*/ 	.short	0x0000


	//----- nvinfo : EIATTR_TCGEN05_1CTA_USED
	.align		4
        /*0028*/ 	.byte	0x01, 0x51
	.zero		2


	//----- nvinfo : EIATTR_MAXREG_COUNT
	.align		4
        /*002c*/ 	.byte	0x03, 0x1b
        /*002e*/ 	.short	0x00ff


	//----- nvinfo : EIATTR_NUM_BARRIERS
	.align		4
        /*0030*/ 	.byte	0x02, 0x4c
        /*0032*/ 	.byte	0x07
	.zero		1


	//----- nvinfo : EIATTR_EXTERNS
	.align		4
        /*0034*/ 	.byte	0x04, 0x0f
        /*0036*/ 	.short	(.L_37 - .L_36)


	//   ....[0]....
	.align		4
.L_36:
        /*0038*/ 	.word	index@(__assertfail)


	//----- nvinfo : EIATTR_MERCURY_ISA_VERSION
	.align		4
.L_37:
        /*003c*/ 	.byte	0x03, 0x5f
        /*003e*/ 	.short	0x0101


	//----- nvinfo : EIATTR_INT_WARP_WIDE_INSTR_OFFSETS
	.align		4
        /*0040*/ 	.byte	0x04, 0x31
        /*0042*/ 	.short	(.L_39 - .L_38)


	//   ....[0]....
.L_38:
        /*0044*/ 	.word	0x00002240


	//   ....[1]....
        /*0048*/ 	.word	0x00003ca0


	//   ....[2]....
        /*004c*/ 	.word	0x00003cd0


	//   ....[3]....
        /*0050*/ 	.word	0x00003d20


	//   ....[4]....
        /*0054*/ 	.word	0x00004610


	//   ....[5]....
        /*0058*/ 	.word	0x00004660


	//   ....[6]....
        /*005c*/ 	.word	0x00004750


	//   ....[7]....
        /*0060*/ 	.word	0x000047c0


	//   ....[8]....
        /*0064*/ 	.word	0x000048d0


	//   ....[9]....
        /*0068*/ 	.word	0x00004960


	//   ....[10]....
        /*006c*/ 	.word	0x00004b30


	//   ....[11]....
        /*0070*/ 	.word	0x00004c70


	//----- nvinfo : EIATTR_COOP_GROUP_MASK_REGIDS
	.align		4
.L_39:
        /*0074*/ 	.byte	0x04, 0x29
        /*0076*/ 	.short	(.L_41 - .L_40)


	//   ....[0]....
.L_40:
        /*0078*/ 	.word	0xffffffff


	//   ....[1]....
        /*007c*/ 	.word	0xffffffff


	//   ....[2]....
        /*0080*/ 	.word	0xffffffff


	//   ....[3]....
        /*0084*/ 	.word	0xffffffff


	//   ....[4]....
        /*0088*/ 	.word	0xffffffff


	//   ....[5]....
        /*008c*/ 	.word	0xffffffff


	//   ....[6]....
        /*0090*/ 	.word	0xffffffff


	//   ....[7]....
        /*0094*/ 	.word	0xffffffff


	//   ....[8]....
        /*0098*/ 	.word	0xffffffff


	//   ....[9]....
        /*009c*/ 	.word	0xffffffff


	//   ....[10]....
        /*00a0*/ 	.word	0xffffffff


	//   ....[11]....
        /*00a4*/ 	.word	0xffffffff


	//   ....[12]....
        /*00a8*/ 	.word	0xffffffff


	//   ....[13]....
        /*00ac*/ 	.word	0xffffffff


	//----- nvinfo : EIATTR_COOP_GROUP_INSTR_OFFSETS
	.align		4
.L_41:
        /*00b0*/ 	.byte	0x04, 0x28
        /*00b2*/ 	.short	(.L_43 - .L_42)


	//   ....[0]....
.L_42:
        /*00b4*/ 	.word	0x00000090


	//   ....[1]....
        /*00b8*/ 	.word	0x000004d0


	//   ....[2]....
        /*00bc*/ 	.word	0x00000680


	//   ....[3]....
        /*00c0*/ 	.word	0x00000820


	//   ....[4]....
        /*00c4*/ 	.word	0x00000920


	//   ....[5]....
        /*00c8*/ 	.word	0x00000a90


	//   ....[6]....
        /*00cc*/ 	.word	0x00000c30


	//   ....[7]....
        /*00d0*/ 	.word	0x00000de0


	//   ....[8]....
        /*00d4*/ 	.word	0x00002120


	//   ....[9]....
        /*00d8*/ 	.word	0x00002f00


	//   ....[10]....
        /*00dc*/ 	.word	0x00003110


	//   ....[11]....
        /*00e0*/ 	.word	0x00003140


	//   ....[12]....
        /*00e4*/ 	.word	0x00003b90


	//   ....[13]....
        /*00e8*/ 	.word	0x00003dc0


	//----- nvinfo : EIATTR_VRC_CTA_INIT_COUNT
	.align		4
.L_43:
        /*00ec*/ 	.byte	0x02, 0x4a
        /*00ee*/ 	.byte	0x80
	.zero		1


	//----- nvinfo : EIATTR_SYSCALL_OFFSETS
	.align		4
        /*00f0*/ 	.byte	0x04, 0x46
        /*00f2*/ 	.short	(.L_45 - .L_44)


	//   ....[0]....
.L_44:
        /*00f4*/ 	.word	0x00005710


	//   ....[1]....
        /*00f8*/ 	.word	0x00005800


	//   ....[2]....
        /*00fc*/ 	.word	0x00005f70


	//   ....[3]....
        /*0100*/ 	.word	0x00006bf0


	//   ....[4]....
        /*0104*/ 	.word	0x00007840


	//   ....[5]....
        /*0108*/ 	.word	0x00008490


	//----- nvinfo : EIATTR_MBARRIER_INSTR_OFFSETS
	.align		4
.L_45:
        /*010c*/ 	.byte	0x04, 0x39
        /*010e*/ 	.short	(.L_47 - .L_46)


	//   ....[0]....
.L_46:
        /*0110*/ 	.word	0x000005f0
        /*0114*/ 	.word	0x000000ff
        /*0118*/ 	.word	0x00000000
        /*011c*/ 	.short	0x0100
        /*011e*/ 	.byte	0x08
	.zero		1


	//   ....[1]....
        /*0120*/ 	.word	0x00000600
        /*0124*/ 	.word	0x000000ff
        /*0128*/ 	.word	0x00000020
        /*012c*/ 	.short	0x0100
        /*012e*/ 	.byte	0x08
	.zero		1


	//   ....[2]....
        /*0130*/ 	.word	0x00000610
        /*0134*/ 	.word	0x000000ff
        /*0138*/ 	.word	0x00000008
        /*013c*/ 	.short	0x0100
        /*013e*/ 	.byte	0x08
	.zero		1


	//   ....[3]....
        /*0140*/ 	.word	0x00000620
        /*0144*/ 	.word	0x000000ff
        /*0148*/ 	.word	0x00000028
        /*014c*/ 	.short	0x0100
        /*014e*/ 	.byte	0x08
	.zero		1


	//   ....[4]....
        /*0150*/ 	.word	0x00000630
        /*0154*/ 	.word	0x000000ff
        /*0158*/ 	.word	0x00000010
        /*015c*/ 	.short	0x0100
        /*015e*/ 	.byte	0x08
	.zero		1


	//   ....[5]....
        /*0160*/ 	.word	0x00000640
        /*0164*/ 	.word	0x000000ff
        /*0168*/ 	.word	0x00000030
        /*016c*/ 	.short	0x0100
        /*016e*/ 	.byte	0x08
	.zero		1


	//   ....[6]....
        /*0170*/ 	.word	0x00000650
        /*0174*/ 	.word	0x000000ff
        /*0178*/ 	.word	0x00000018
        /*017c*/ 	.short	0x0100
        /*017e*/ 	.byte	0x08
	.zero		1


	//   ....[7]....
        /*0180*/ 	.word	0x00000660
        /*0184*/ 	.word	0x000000ff
        /*0188*/ 	.word	0x00000038
        /*018c*/ 	.short	0x0100
        /*018e*/ 	.byte	0x08
	.zero		1


	//   ....[8]....
        /*0190*/ 	.word	0x00000790
        /*0194*/ 	.word	0x000000ff
        /*0198*/ 	.word	0x00000040
        /*019c*/ 	.short	0x0100
        /*019e*/ 	.byte	0x08
	.zero		1


	//   ....[9]....
        /*01a0*/ 	.word	0x000007a0
        /*01a4*/ 	.word	0x000000ff
        /*01a8*/ 	.word	0x00000060
        /*01ac*/ 	.short	0x0100
        /*01ae*/ 	.byte	0x08
	.zero		1


	//   ....[10]....
        /*01b0*/ 	.word	0x000007b0
        /*01b4*/ 	.word	0x000000ff
        /*01b8*/ 	.word	0x00000048
        /*01bc*/ 	.short	0x0100
        /*01be*/ 	.byte	0x08
	.zero		1


	//   ....[11]....
        /*01c0*/ 	.word	0x000007c0
        /*01c4*/ 	.word	0x000000ff
        /*01c8*/ 	.word	0x00000068
        /*01cc*/ 	.short	0x0100
        /*01ce*/ 	.byte	0x08
	.zero		1


	//   ....[12]....
        /*01d0*/ 	.word	0x000007d0
        /*01d4*/ 	.word	0x000000ff
        /*01d8*/ 	.word	0x00000050
        /*01dc*/ 	.short	0x0100
        /*01de*/ 	.byte	0x08
	.zero		1


	//   ....[13]....
        /*01e0*/ 	.word	0x000007e0
        /*01e4*/ 	.word	0x000000ff
        /*01e8*/ 	.word	0x00000070
        /*01ec*/ 	.short	0x0100
        /*01ee*/ 	.byte	0x08
	.zero		1


	//   ....[14]....
        /*01f0*/ 	.word	0x000007f0
        /*01f4*/ 	.word	0x000000ff
        /*01f8*/ 	.word	0x00000058
        /*01fc*/ 	.short	0x0100
        /*01fe*/ 	.byte	0x08
	.zero		1


	//   ....[15]....
        /*0200*/ 	.word	0x00000800
        /*0204*/ 	.word	0x000000ff
        /*0208*/ 	.word	0x00000078
        /*020c*/ 	.short	0x0100
        /*020e*/ 	.byte	0x08
	.zero		1


	//   ....[16]....
        /*0210*/ 	.word	0x000008f0
        /*0214*/ 	.word	0x000000ff
        /*0218*/ 	.word	0x00000080
        /*021c*/ 	.short	0x0100
        /*021e*/ 	.byte	0x06
	.zero		1


	//   ....[17]....
        /*0220*/ 	.word	0x00000900
        /*0224*/ 	.word	0x000000ff
        /*0228*/ 	.word	0x00000088
        /*022c*/ 	.short	0x0100
        /*022e*/ 	.byte	0x06
	.zero		1


	//   ....[18]....
        /*0230*/ 	.word	0x00000a40
        /*0234*/ 	.word	0x000000ff
        /*0238*/ 	.word	0x00000090
        /*023c*/ 	.short	0x0100
        /*023e*/ 	.byte	0x06
	.zero		1


	//   ....[19]....
        /*0240*/ 	.word	0x00000a50
        /*0244*/ 	.word	0x000000ff
        /*0248*/ 	.word	0x000000a0
        /*024c*/ 	.short	0x0100
        /*024e*/ 	.byte	0x06
	.zero		1


	//   ....[20]....
        /*0250*/ 	.word	0x00000a60
        /*0254*/ 	.word	0x000000ff
        /*0258*/ 	.word	0x00000098
        /*025c*/ 	.short	0x0100
        /*025e*/ 	.byte	0x06
	.zero		1


	//   ....[21]....
        /*0260*/ 	.word	0x00000a70
        /*0264*/ 	.word	0x000000ff
        /*0268*/ 	.word	0x000000a8
        /*026c*/ 	.short	0x0100
        /*026e*/ 	.byte	0x06
	.zero		1


	//   ....[22]....
        /*0270*/ 	.word	0x00000ba0
        /*0274*/ 	.word	0x000000ff
        /*0278*/ 	.word	0x000000b0
        /*027c*/ 	.short	0x0100
        /*027e*/ 	.byte	0x08
	.zero		1


	//   ....[23]....
        /*0280*/ 	.word	0x00000bb0
        /*0284*/ 	.word	0x000000ff
        /*0288*/ 	.word	0x000000d0
        /*028c*/ 	.short	0x0100
        /*028e*/ 	.byte	0x08
	.zero		1


	//   ....[24]....
        /*0290*/ 	.word	0x00000bc0
        /*0294*/ 	.word	0x000000ff
        /*0298*/ 	.word	0x000000b8
        /*029c*/ 	.short	0x0100
        /*029e*/ 	.byte	0x08
	.zero		1


	//   ....[25]....
        /*02a0*/ 	.word	0x00000bd0
        /*02a4*/ 	.word	0x000000ff
        /*02a8*/ 	.word	0x000000d8
        /*02ac*/ 	.short	0x0100
        /*02ae*/ 	.byte	0x08
	.zero		1


	//   ....[26]....
        /*02b0*/ 	.word	0x00000be0
        /*02b4*/ 	.word	0x000000ff
        /*02b8*/ 	.word	0x000000c0
        /*02bc*/ 	.short	0x0100
        /*02be*/ 	.byte	0x08
	.zero		1


	//   ....[27]....
        /*02c0*/ 	.word	0x00000bf0
        /*02c4*/ 	.word	0x000000ff
        /*02c8*/ 	.word	0x000000e0
        /*02cc*/ 	.short	0x0100
        /*02ce*/ 	.byte	0x08
	.zero		1


	//   ....[28]....
        /*02d0*/ 	.word	0x00000c00
        /*02d4*/ 	.word	0x000000ff
        /*02d8*/ 	.word	0x000000c8
        /*02dc*/ 	.short	0x0100
        /*02de*/ 	.byte	0x08
	.zero		1


	//   ....[29]....
        /*02e0*/ 	.word	0x00000c10
        /*02e4*/ 	.word	0x000000ff
        /*02e8*/ 	.word	0x000000e8
        /*02ec*/ 	.short	0x0100
        /*02ee*/ 	.byte	0x08
	.zero		1


	//   ....[30]....
        /*02f0*/ 	.word	0x00000d00
        /*02f4*/ 	.word	0x000000ff
        /*02f8*/ 	.word	0x000000f0
        /*02fc*/ 	.short	0x0100
        /*02fe*/ 	.byte	0x06
	.zero		1


	//   ....[31]....
        /*0300*/ 	.word	0x00000d10
        /*0304*/ 	.word	0x000000ff
        /*0308*/ 	.word	0x00000100
        /*030c*/ 	.short	0x0100
        /*030e*/ 	.byte	0x06
	.zero		1


	//   ....[32]....
        /*0310*/ 	.word	0x00000d20
        /*0314*/ 	.word	0x000000ff
        /*0318*/ 	.word	0x000000f8
        /*031c*/ 	.short	0x0100
        /*031e*/ 	.byte	0x06
	.zero		1


	//   ....[33]....
        /*0320*/ 	.word	0x00000d30
        /*0324*/ 	.word	0x000000ff
        /*0328*/ 	.word	0x00000108
        /*032c*/ 	.short	0x0100
        /*032e*/ 	.byte	0x06
	.zero		1


	//   ....[34]....
        /*0330*/ 	.word	0x000017e0
        /*0334*/ 	.word	0x00000002
        /*0338*/ 	.word	0x00000100
        /*033c*/ 	.short	0x010a
        /*033e*/ 	.byte	0xff
	.zero		1


	//   ....[35]....
        /*0340*/ 	.word	0x00001810
        /*0344*/ 	.word	0x00000002
        /*0348*/ 	.word	0x000000f0
        /*034c*/ 	.short	0x0101
        /*034e*/ 	.byte	0xff
	.zero		1


	//   ....[36]....
        /*0350*/ 	.word	0x000018e0
        /*0354*/ 	.word	0x000000ff
        /*0358*/ 	.word	0x00000020
        /*035c*/ 	.short	0x010a
        /*035e*/ 	.byte	0x08
	.zero		1


	//   ....[37]....
        /*0360*/ 	.word	0x000019a0
        /*0364*/ 	.word	0x000000ff
        /*0368*/ 	.word	0x00000020
        /*036c*/ 	.short	0x010a
        /*036e*/ 	.byte	0x21
	.zero		1


	//   ....[38]....
        /*0370*/ 	.word	0x00001b30
        /*0374*/ 	.word	0x000000ff
        /*0378*/ 	.word	0x00000020
        /*037c*/ 	.short	0x010a
        /*037e*/ 	.byte	0x08
	.zero		1


	//   ....[39]....
        /*0380*/ 	.word	0x00001d10
        /*0384*/ 	.word	0x000000ff
        /*0388*/ 	.word	0x00000088
        /*038c*/ 	.short	0x0101
        /*038e*/ 	.byte	0x05
	.zero		1


	//   ....[40]....
        /*0390*/ 	.word	0x00001d30
        /*0394*/ 	.word	0x000000ff
        /*0398*/ 	.word	0x00000020
        /*039c*/ 	.short	0x010a
        /*039e*/ 	.byte	0x08
	.zero		1


	//   ....[41]....
        /*03a0*/ 	.word	0x00001dd0
        /*03a4*/ 	.word	0x000000ff
        /*03a8*/ 	.word	0x00000020
        /*03ac*/ 	.short	0x010a
        /*03ae*/ 	.byte	0x21
	.zero		1


	//   ....[42]....
        /*03b0*/ 	.word	0x00001f60
        /*03b4*/ 	.word	0x000000ff
        /*03b8*/ 	.word	0x00000020
        /*03bc*/ 	.short	0x010a
        /*03be*/ 	.byte	0x08
	.zero		1


	//   ....[43]....
        /*03c0*/ 	.word	0x00002150
        /*03c4*/ 	.word	0x00000002
        /*03c8*/ 	.word	0x00000090
        /*03cc*/ 	.short	0x010a
        /*03ce*/ 	.byte	0xff
	.zero		1


	//   ....[44]....
        /*03d0*/ 	.word	0x00002210
        /*03d4*/ 	.word	0x00000002
        /*03d8*/ 	.word	0x00000000
        /*03dc*/ 	.short	0x0101
        /*03de*/ 	.byte	0xff
	.zero		1


	//   ....[45]....
        /*03e0*/ 	.word	0x00002770
        /*03e4*/ 	.word	0x000000ff
        /*03e8*/ 	.word	0x00000000
        /*03ec*/ 	.short	0x010a
        /*03ee*/ 	.byte	0x04
	.zero		1


	//   ....[46]....
        /*03f0*/ 	.word	0x00002800
        /*03f4*/ 	.word	0x000000ff
        /*03f8*/ 	.word	0x00000000
        /*03fc*/ 	.short	0x010a
        /*03fe*/ 	.byte	0x04
	.zero		1


	//   ....[47]....
        /*0400*/ 	.word	0x00002890
        /*0404*/ 	.word	0x000000ff
        /*0408*/ 	.word	0x00000000
        /*040c*/ 	.short	0x010a
        /*040e*/ 	.byte	0x04
	.zero		1


	//   ....[48]....
        /*0410*/ 	.word	0x00002930
        /*0414*/ 	.word	0x00000000
        /*0418*/ 	.word	0x00000000
        /*041c*/ 	.short	0x010a
        /*041e*/ 	.byte	0xff
	.zero		1


	//   ....[49]....
        /*0420*/ 	.word	0x00002a60
        /*0424*/ 	.word	0x00000000
        /*0428*/ 	.word	0x000000f0
        /*042c*/ 	.short	0x010a
        /*042e*/ 	.byte	0xff
	.zero		1


	//   ....[50]....
        /*0430*/ 	.word	0x00002ad0
        /*0434*/ 	.word	0x00000000
        /*0438*/ 	.word	0x00000000
        /*043c*/ 	.short	0x0101
        /*043e*/ 	.byte	0xff
	.zero		1


	//   ....[51]....
        /*0440*/ 	.word	0x00002af0
        /*0444*/ 	.word	0x000000ff
        /*0448*/ 	.word	0x000000a0
        /*044c*/ 	.short	0x010a
        /*044e*/ 	.byte	0x05
	.zero		1


	//   ....[52]....
        /*0450*/ 	.word	0x00002c10
        /*0454*/ 	.word	0x00000000
        /*0458*/ 	.word	0x00000090
        /*045c*/ 	.short	0x010a
        /*045e*/ 	.byte	0xff
	.zero		1


	//   ....[53]....
        /*0460*/ 	.word	0x00002d10
        /*0464*/ 	.word	0x00000000
        /*0468*/ 	.word	0x00000000
        /*046c*/ 	.short	0x0101
        /*046e*/ 	.byte	0xff
	.zero		1


	//   ....[54]....
        /*0470*/ 	.word	0x00002da0
        /*0474*/ 	.word	0x000000ff
        /*0478*/ 	.word	0x000000a0
        /*047c*/ 	.short	0x0106
        /*047e*/ 	.byte	0x05
	.zero		1


	//   ....[55]....
        /*0480*/ 	.word	0x00002dc0
        /*0484*/ 	.word	0x000000ff
        /*0488*/ 	.word	0x000000a0
        /*048c*/ 	.short	0x010a
        /*048e*/ 	.byte	0x05
	.zero		1


	//   ....[56]....
        /*0490*/ 	.word	0x00002e50
        /*0494*/ 	.word	0x000000ff
        /*0498*/ 	.word	0x000000a0
        /*049c*/ 	.short	0x0106
        /*049e*/ 	.byte	0x04
	.zero		1


	//   ....[57]....
        /*04a0*/ 	.word	0x00002e90
        /*04a4*/ 	.word	0x00000000
        /*04a8*/ 	.word	0x000000a0
        /*04ac*/ 	.short	0x010a
        /*04ae*/ 	.byte	0xff
	.zero		1


	//   ....[58]....
        /*04b0*/ 	.word	0x000033e0
        /*04b4*/ 	.word	0x00000000
        /*04b8*/ 	.word	0x00000090
        /*04bc*/ 	.short	0x010a
        /*04be*/ 	.byte	0xff
	.zero		1


	//   ....[59]....
        /*04c0*/ 	.word	0x000034f0
        /*04c4*/ 	.word	0x00000003
        /*04c8*/ 	.word	0x00000000
        /*04cc*/ 	.short	0x0101
        /*04ce*/ 	.byte	0xff
	.zero		1


	//   ....[60]....
        /*04d0*/ 	.word	0x00003500
        /*04d4*/ 	.word	0x000000ff
        /*04d8*/ 	.word	0x00000000
        /*04dc*/ 	.short	0x010a
        /*04de*/ 	.byte	0x06
	.zero		1


	//   ....[61]....
        /*04e0*/ 	.word	0x00003520
        /*04e4*/ 	.word	0x000000ff
        /*04e8*/ 	.word	0x000000d0
        /*04ec*/ 	.short	0x010a
        /*04ee*/ 	.byte	0x07
	.zero		1


	//   ....[62]....
        /*04f0*/ 	.word	0x000035f0
        /*04f4*/ 	.word	0x000000ff
        /*04f8*/ 	.word	0x00000000
        /*04fc*/ 	.short	0x010a
        /*04fe*/ 	.byte	0x06
	.zero		1


	//   ....[63]....
        /*0500*/ 	.word	0x00003720
        /*0504*/ 	.word	0x000000ff
        /*0508*/ 	.word	0x00000000
        /*050c*/ 	.short	0x010a
        /*050e*/ 	.byte	0x1a
	.zero		1


	//   ....[64]....
        /*0510*/ 	.word	0x000039c0
        /*0514*/ 	.word	0x000000ff
        /*0518*/ 	.word	0x00000000
        /*051c*/ 	.short	0x010a
        /*051e*/ 	.byte	0x06
	.zero		1


	//   ....[65]....
        /*0520*/ 	.word	0x00003a50
        /*0524*/ 	.word	0x000000ff
        /*0528*/ 	.word	0x00000000
        /*052c*/ 	.short	0x010a
        /*052e*/ 	.byte	0x06
	.zero		1


	//   ....[66]....
        /*0530*/ 	.word	0x00003ae0
        /*0534*/ 	.word	0x000000ff
        /*0538*/ 	.word	0x00000000
        /*053c*/ 	.short	0x010a
        /*053e*/ 	.byte	0x06
	.zero		1


	//   ....[67]....
        /*0540*/ 	.word	0x00003b70
        /*0544*/ 	.word	0x000000ff
        /*0548*/ 	.word	0x00000000
        /*054c*/ 	.short	0x010a
        /*054e*/ 	.byte	0x07
	.zero		1


	//   ....[68]....
        /*0550*/ 	.word	0x00003fb0
        /*0554*/ 	.word	0x00000000
        /*0558*/ 	.word	0x00000090
        /*055c*/ 	.short	0x010a
        /*055e*/ 	.byte	0xff
	.zero		1


	//   ....[69]....
        /*0560*/ 	.word	0x00004070
        /*0564*/ 	.word	0x00000000
        /*0568*/ 	.word	0x00000000
        /*056c*/ 	.short	0x0101
        /*056e*/ 	.byte	0xff
	.zero		1


	//   ....[70]....
        /*0570*/ 	.word	0x00004390
        /*0574*/ 	.word	0x000000ff
        /*0578*/ 	.word	0x00000088
        /*057c*/ 	.short	0x010a
        /*057e*/ 	.byte	0x04
	.zero		1


	//   ....[71]....
        /*0580*/ 	.word	0x00004590
        /*0584*/ 	.word	0x000000ff
        /*0588*/ 	.word	0x00000060
        /*058c*/ 	.short	0x010a
        /*058e*/ 	.byte	0x04
	.zero		1


	//   ....[72]....
        /*0590*/ 	.word	0x00004700
        /*0594*/ 	.word	0x000000ff
        /*0598*/ 	.word	0x00000040
        /*059c*/ 	.short	0x010b
        /*059e*/ 	.byte	0x04
	.zero		1


	//   ....[73]....
        /*05a0*/ 	.word	0x00004710
        /*05a4*/ 	.word	0x000000ff
        /*05a8*/ 	.word	0x00000000
        /*05ac*/ 	.short	0x0101
        /*05ae*/ 	.byte	0x06
	.zero		1


	//   ....[74]....
        /*05b0*/ 	.word	0x00004720
        /*05b4*/ 	.word	0x000000ff
        /*05b8*/ 	.word	0x00000068
        /*05bc*/ 	.short	0x010a
        /*05be*/ 	.byte	0x04
	.zero		1


	//   ....[75]....
        /*05c0*/ 	.word	0x00004870
        /*05c4*/ 	.word	0x000000ff
        /*05c8*/ 	.word	0x00000048
        /*05cc*/ 	.short	0x010b
        /*05ce*/ 	.byte	0x04
	.zero		1


	//   ....[76]....
        /*05d0*/ 	.word	0x00004880
        /*05d4*/ 	.word	0x000000ff
        /*05d8*/ 	.word	0x00000000
        /*05dc*/ 	.short	0x0101
        /*05de*/ 	.byte	0x06
	.zero		1


	//   ....[77]....
        /*05e0*/ 	.word	0x00004890
        /*05e4*/ 	.word	0x000000ff
        /*05e8*/ 	.word	0x00000070
        /*05ec*/ 	.short	0x010a
        /*05ee*/ 	.byte	0x04
	.zero		1


	//   ....[78]....
        /*05f0*/ 	.word	0x00004a10
        /*05f4*/ 	.word	0x000000ff
        /*05f8*/ 	.word	0x00000050
        /*05fc*/ 	.short	0x010b
        /*05fe*/ 	.byte	0x04
	.zero		1


	//   ....[79]....
        /*0600*/ 	.word	0x00004a50
        /*0604*/ 	.word	0x000000ff
        /*0608*/ 	.word	0x00000000
        /*060c*/ 	.short	0x0101
        /*060e*/ 	.byte	0x06
	.zero		1


	//   ....[80]....
        /*0610*/ 	.word	0x00004a90
        /*0614*/ 	.word	0x000000ff
        /*0618*/ 	.word	0x00000078
        /*061c*/ 	.short	0x010a
        /*061e*/ 	.byte	0x04
	.zero		1


	//   ....[81]....
        /*0620*/ 	.word	0x00004cd0
        /*0624*/ 	.word	0x000000ff
        /*0628*/ 	.word	0x00000058
        /*062c*/ 	.short	0x010b
        /*062e*/ 	.byte	0x04
	.zero		1


	//   ....[82]....
        /*0630*/ 	.word	0x00004cf0
        /*0634*/ 	.word	0x000000ff
        /*0638*/ 	.word	0x00000000
        /*063c*/ 	.short	0x0101
        /*063e*/ 	.byte	0x05
	.zero		1


	//   ....[83]....
        /*0640*/ 	.word	0x00004d20
        /*0644*/ 	.word	0x000000ff
        /*0648*/ 	.word	0x00000060
        /*064c*/ 	.short	0x010a
        /*064e*/ 	.byte	0x04
	.zero		1


	//   ....[84]....
        /*0650*/ 	.word	0x00004d40
        /*0654*/ 	.word	0x000000ff
        /*0658*/ 	.word	0x00000068
        /*065c*/ 	.short	0x010a
        /*065e*/ 	.byte	0x04
	.zero		1


	//   ....[85]....
        /*0660*/ 	.word	0x00004d60
        /*0664*/ 	.word	0x000000ff
        /*0668*/ 	.word	0x00000070
        /*066c*/ 	.short	0x010a
        /*066e*/ 	.byte	0x04
	.zero		1


	//   ....[86]....
        /*0670*/ 	.word	0x00004da0
        /*0674*/ 	.word	0x00000000
        /*0678*/ 	.word	0x00000078
        /*067c*/ 	.short	0x010a
        /*067e*/ 	.byte	0xff
	.zero		1


	//   ....[87]....
        /*0680*/ 	.word	0x000050d0
        /*0684*/ 	.word	0x00000000
        /*0688*/ 	.word	0x00000090
        /*068c*/ 	.short	0x010a
        /*068e*/ 	.byte	0xff
	.zero		1


	//   ....[88]....
        /*0690*/ 	.word	0x000051e0
        /*0694*/ 	.word	0x00000000
        /*0698*/ 	.word	0x00000000
        /*069c*/ 	.short	0x0101
        /*069e*/ 	.byte	0xff
	.zero		1


	//   ....[89]....
        /*06a0*/ 	.word	0x00005c30
        /*06a4*/ 	.word	0x000000ff
        /*06a8*/ 	.word	0x00000040
        /*06ac*/ 	.short	0x010a
        /*06ae*/ 	.byte	0x30
	.zero		1


	//   ....[90]....
        /*06b0*/ 	.word	0x00005c70
        /*06b4*/ 	.word	0x00000040
        /*06b8*/ 	.word	0x000000b0
        /*06bc*/ 	.short	0x010a
        /*06be*/ 	.byte	0xff
	.zero		1


	//   ....[91]....
        /*06c0*/ 	.word	0x00005d60
        /*06c4*/ 	.word	0x000000ff
        /*06c8*/ 	.word	0x00000040
        /*06cc*/ 	.short	0x010a
        /*06ce*/ 	.byte	0x30
	.zero		1


	//   ....[92]....
        /*06d0*/ 	.word	0x00005e50
        /*06d4*/ 	.word	0x00000040
        /*06d8*/ 	.word	0x000000b0
        /*06dc*/ 	.short	0x010a
        /*06de*/ 	.byte	0xff
	.zero		1


	//   ....[93]....
        /*06e0*/ 	.word	0x00006920
        /*06e4*/ 	.word	0x00000000
        /*06e8*/ 	.word	0x00000000
        /*06ec*/ 	.short	0x0101
        /*06ee*/ 	.byte	0xff
	.zero		1


	//   ....[94]....
        /*06f0*/ 	.word	0x00006930
        /*06f4*/ 	.word	0x00000002
        /*06f8*/ 	.word	0x00000040
        /*06fc*/ 	.short	0x010a
        /*06fe*/ 	.byte	0xff
	.zero		1


	//   ....[95]....
        /*0700*/ 	.word	0x00006a10
        /*0704*/ 	.word	0x00000002
        /*0708*/ 	.word	0x00000040
        /*070c*/ 	.short	0x010a
        /*070e*/ 	.byte	0xff
	.zero		1


	//   ....[96]....
        /*0710*/ 	.word	0x00007570
        /*0714*/ 	.word	0x00000048
        /*0718*/ 	.word	0x00000000
        /*071c*/ 	.short	0x0101
        /*071e*/ 	.byte	0xff
	.zero		1


	//   ....[97]....
        /*0720*/ 	.word	0x00007590
        /*0724*/ 	.word	0x00000000
        /*0728*/ 	.word	0x00000040
        /*072c*/ 	.short	0x010a
        /*072e*/ 	.byte	0xff
	.zero		1


	//   ....[98]....
        /*0730*/ 	.word	0x00007660
        /*0734*/ 	.word	0x00000000
        /*0738*/ 	.word	0x00000040
        /*073c*/ 	.short	0x010a
        /*073e*/ 	.byte	0xff
	.zero		1


	//   ....[99]....
        /*0740*/ 	.word	0x000081c0
        /*0744*/ 	.word	0x00000048
        /*0748*/ 	.word	0x00000000
        /*074c*/ 	.short	0x0101
        /*074e*/ 	.byte	0xff
	.zero		1


	//   ....[100]....
        /*0750*/ 	.word	0x000081e0
        /*0754*/ 	.word	0x00000000
        /*0758*/ 	.word	0x00000040
        /*075c*/ 	.short	0x010a
        /*075e*/ 	.byte	0xff
	.zero		1


	//   ....[101]....
        /*0760*/ 	.word	0x000082b0
        /*0764*/ 	.word	0x00000000
        /*0768*/ 	.word	0x00000040
        /*076c*/ 	.short	0x010a
        /*076e*/ 	.byte	0xff
	.zero		1


	//   ....[102]....
        /*0770*/ 	.word	0x000085f0
        /*0774*/ 	.word	0x000000ff
        /*0778*/ 	.word	0x00000000
        /*077c*/ 	.short	0x0101
        /*077e*/ 	.byte	0x05
	.zero		1


	//   ....[103]....
        /*0780*/ 	.word	0x00008e70
        /*0784*/ 	.word	0x00000000
        /*0788*/ 	.word	0x00000000
        /*078c*/ 	.short	0x0101
        /*078e*/ 	.byte	0xff
	.zero		1


	//   ....[104]....
        /*0790*/ 	.word	0x000090e0
        /*0794*/ 	.word	0x000000ff
        /*0798*/ 	.word	0x00000000
        /*079c*/ 	.short	0x0101
        /*079e*/ 	.byte	0x04
	.zero		1


	//   ....[105]....
        /*07a0*/ 	.word	0x00009100
        /*07a4*/ 	.word	0x00000002
        /*07a8*/ 	.word	0x00000100
        /*07ac*/ 	.short	0x010a
        /*07ae*/ 	.byte	0xff
	.zero		1


	//   ....[106]....
        /*07b0*/ 	.word	0x00009160
        /*07b4*/ 	.word	0x00000002
        /*07b8*/ 	.word	0x00000020
        /*07bc*/ 	.short	0x010a
        /*07be*/ 	.byte	0xff
	.zero		1


	//   ....[107]....
        /*07c0*/ 	.word	0x000091c0
        /*07c4*/ 	.word	0x00000002
        /*07c8*/ 	.word	0x00000020
        /*07cc*/ 	.short	0x010a
        /*07ce*/ 	.byte	0xff
	.zero		1


	//   ....[108]....
        /*07d0*/ 	.word	0x00009210
        /*07d4*/ 	.word	0x00000002
        /*07d8*/ 	.word	0x00000090
        /*07dc*/ 	.short	0x010a
        /*07de*/ 	.byte	0xff
	.zero		1


	//   ....[109]....
        /*07e0*/ 	.word	0x00009270
        /*07e4*/ 	.word	0x00000000
        /*07e8*/ 	.word	0x00000000
        /*07ec*/ 	.short	0x010a
        /*07ee*/ 	.byte	0xff
	.zero		1


	//   ....[110]....
        /*07f0*/ 	.word	0x000092d0
        /*07f4*/ 	.word	0x00000000
        /*07f8*/ 	.word	0x00000000
        /*07fc*/ 	.short	0x010a
        /*07fe*/ 	.byte	0xff
	.zero		1


	//   ....[111]....
        /*0800*/ 	.word	0x00009330
        /*0804*/ 	.word	0x00000000
        /*0808*/ 	.word	0x00000000
        /*080c*/ 	.short	0x010a
        /*080e*/ 	.byte	0xff
	.zero		1


	//   ....[112]....
        /*0810*/ 	.word	0x00009380
        /*0814*/ 	.word	0x00000000
        /*0818*/ 	.word	0x000000f0
        /*081c*/ 	.short	0x010a
        /*081e*/ 	.byte	0xff
	.zero		1


	//   ....[113]....
        /*0820*/ 	.word	0x000093e0
        /*0824*/ 	.word	0x00000000
        /*0828*/ 	.word	0x000000a0
        /*082c*/ 	.short	0x010a
        /*082e*/ 	.byte	0xff
	.zero		1


	//   ....[114]....
        /*0830*/ 	.word	0x00009430
        /*0834*/ 	.word	0x00000000
        /*0838*/ 	.word	0x00000090
        /*083c*/ 	.short	0x010a
        /*083e*/ 	.byte	0xff
	.zero		1


	//   ....[115]....
        /*0840*/ 	.word	0x00009490
        /*0844*/ 	.word	0x00000000
        /*0848*/ 	.word	0x000000a0
        /*084c*/ 	.short	0x010a
        /*084e*/ 	.byte	0xff
	.zero		1


	//   ....[116]....
        /*0850*/ 	.word	0x000094e0
        /*0854*/ 	.word	0x00000000
        /*0858*/ 	.word	0x00000090
        /*085c*/ 	.short	0x010a
        /*085e*/ 	.byte	0xff
	.zero		1


	//   ....[117]....
        /*0860*/ 	.word	0x00009540
        /*0864*/ 	.word	0x00000002
        /*0868*/ 	.word	0x000000d0
        /*086c*/ 	.short	0x010a
        /*086e*/ 	.byte	0xff
	.zero		1


	//   ....[118]....
        /*0870*/ 	.word	0x000095a0
        /*0874*/ 	.word	0x00000000
        /*0878*/ 	.word	0x00000000
        /*087c*/ 	.short	0x010a
        /*087e*/ 	.byte	0xff
	.zero		1


	//   ....[119]....
        /*0880*/ 	.word	0x00009600
        /*0884*/ 	.word	0x00000000
        /*0888*/ 	.word	0x00000000
        /*088c*/ 	.short	0x010a
        /*088e*/ 	.byte	0xff
	.zero		1


	//   ....[120]....
        /*0890*/ 	.word	0x00009660
        /*0894*/ 	.word	0x00000000
        /*0898*/ 	.word	0x00000000
        /*089c*/ 	.short	0x010a
        /*089e*/ 	.byte	0xff
	.zero		1


	//   ....[121]....
        /*08a0*/ 	.word	0x000096c0
        /*08a4*/ 	.word	0x00000000
        /*08a8*/ 	.word	0x00000000
        /*08ac*/ 	.short	0x010a
        /*08ae*/ 	.byte	0xff
	.zero		1


	//   ....[122]....
        /*08b0*/ 	.word	0x00009720
        /*08b4*/ 	.word	0x00000000
        /*08b8*/ 	.word	0x00000000
        /*08bc*/ 	.short	0x010a
        /*08be*/ 	.byte	0xff
	.zero		1


	//   ....[123]....
        /*08c0*/ 	.word	0x00009770
        /*08c4*/ 	.word	0x00000000
        /*08c8*/ 	.word	0x00000090
        /*08cc*/ 	.short	0x010a
        /*08ce*/ 	.byte	0xff
	.zero		1


	//   ....[124]....
        /*08d0*/ 	.word	0x000097d0
        /*08d4*/ 	.word	0x00000000
        /*08d8*/ 	.word	0x00000088
        /*08dc*/ 	.short	0x010a
        /*08de*/ 	.byte	0xff
	.zero		1


	//   ....[125]....
        /*08e0*/ 	.word	0x00009830
        /*08e4*/ 	.word	0x00000000
        /*08e8*/ 	.word	0x00000060
        /*08ec*/ 	.short	0x010a
        /*08ee*/ 	.byte	0xff
	.zero		1


	//   ....[126]....
        /*08f0*/ 	.word	0x00009890
        /*08f4*/ 	.word	0x00000000
        /*08f8*/ 	.word	0x00000068
        /*08fc*/ 	.short	0x010a
        /*08fe*/ 	.byte	0xff
	.zero		1


	//   ....[127]....
        /*0900*/ 	.word	0x000098f0
        /*0904*/ 	.word	0x00000000
        /*0908*/ 	.word	0x00000070
        /*090c*/ 	.short	0x010a
        /*090e*/ 	.byte	0xff
	.zero		1


	//   ....[128]....
        /*0910*/ 	.word	0x00009950
        /*0914*/ 	.word	0x00000000
        /*0918*/ 	.word	0x00000078
        /*091c*/ 	.short	0x010a
        /*091e*/ 	.byte	0xff
	.zero		1


	//   ....[129]....
        /*0920*/ 	.word	0x000099b0
        /*0924*/ 	.word	0x00000000
        /*0928*/ 	.word	0x00000060
        /*092c*/ 	.short	0x010a
        /*092e*/ 	.byte	0xff
	.zero		1


	//   ....[130]....
        /*0930*/ 	.word	0x00009a10
        /*0934*/ 	.word	0x00000000
        /*0938*/ 	.word	0x00000068
        /*093c*/ 	.short	0x010a
        /*093e*/ 	.byte	0xff
	.zero		1


	//   ....[131]....
        /*0940*/ 	.word	0x00009a70
        /*0944*/ 	.word	0x00000000
        /*0948*/ 	.word	0x00000070
        /*094c*/ 	.short	0x010a
        /*094e*/ 	.byte	0xff
	.zero		1


	//   ....[132]....
        /*0950*/ 	.word	0x00009ac0
        /*0954*/ 	.word	0x00000000
        /*0958*/ 	.word	0x00000090
        /*095c*/ 	.short	0x010a
        /*095e*/ 	.byte	0xff
	.zero		1


	//   ....[133]....
        /*0960*/ 	.word	0x00009b20
        /*0964*/ 	.word	0x00000002
        /*0968*/ 	.word	0x00000040
        /*096c*/ 	.short	0x010a
        /*096e*/ 	.byte	0xff
	.zero		1


	//   ....[134]....
        /*0970*/ 	.word	0x00009b70
        /*0974*/ 	.word	0x00000040
        /*0978*/ 	.word	0x000000b0
        /*097c*/ 	.short	0x010a
        /*097e*/ 	.byte	0xff
	.zero		1


	//   ....[135]....
        /*0980*/ 	.word	0x00009bc0
        /*0984*/ 	.word	0x00000002
        /*0988*/ 	.word	0x00000040
        /*098c*/ 	.short	0x010a
        /*098e*/ 	.byte	0xff
	.zero		1


	//   ....[136]....
        /*0990*/ 	.word	0x00009c10
        /*0994*/ 	.word	0x00000000
        /*0998*/ 	.word	0x00000040
        /*099c*/ 	.short	0x010a
        /*099e*/ 	.byte	0xff
	.zero		1


	//   ....[137]....
        /*09a0*/ 	.word	0x00009c60
        /*09a4*/ 	.word	0x00000000
        /*09a8*/ 	.word	0x00000040
        /*09ac*/ 	.short	0x010a
        /*09ae*/ 	.byte	0xff
	.zero		1


	//----- nvinfo : EIATTR_NUM_MBARRIERS
	.align		4
.L_47:
        /*09b0*/ 	.byte	0x03, 0x38
        /*09b2*/ 	.short	0x0022


	//----- nvinfo : EIATTR_EXIT_INSTR_OFFSETS
	.align		4
        /*09b4*/ 	.byte	0x04, 0x1c
        /*09b6*/ 	.short	(.L_49 - .L_48)


	//   ....[0]....
.L_48:
        /*09b8*/ 	.word	0x00002960


	//   ....[1]....
        /*09bc*/ 	.word	0x00002e60


	//   ....[2]....
        /*09c0*/ 	.word	0x00002ec0


	//   ....[3]....
        /*09c4*/ 	.word	0x00003dd0


	//   ....[4]....
        /*09c8*/ 	.word	0x00004dd0


	//   ....[5]....
        /*09cc*/ 	.word	0x00004e10


	//   ....[6]....
        /*09d0*/ 	.word	0x00008fd0


	//   ....[7]....
        /*09d4*/ 	.word	0x00009050


	//   ....[8]....
        /*09d8*/ 	.word	0x00009080


	//   ....[9]....
        /*09dc*/ 	.word	0x000090f0


	//----- nvinfo : EIATTR_MAX_THREADS
	.align		4
.L_49:
        /*09e0*/ 	.byte	0x04, 0x05
        /*09e2*/ 	.short	(.L_51 - .L_50)
.L_50:
        /*09e4*/ 	.word	0x00000100
        /*09e8*/ 	.word	0x00000001
        /*09ec*/ 	.word	0x00000001


	//----- nvinfo : EIATTR_CRS_STACK_SIZE
	.align		4
.L_51:
        /*09f0*/ 	.byte	0x04, 0x1e
        /*09f2*/ 	.short	(.L_53 - .L_52)
.L_52:
        /*09f4*/ 	.word	0x00000000


	//----- nvinfo : EIATTR_CBANK_PARAM_SIZE
	.align		4
.L_53:
        /*09f8*/ 	.byte	0x03, 0x19
        /*09fa*/ 	.short	0x0800


	//----- nvinfo : EIATTR_PARAM_CBANK
	.align		4
        /*09fc*/ 	.byte	0x04, 0x0a
        /*09fe*/ 	.short	(.L_55 - .L_54)
	.align		4
.L_54:
        /*0a00*/ 	.word	index@(.nv.constant0._ZN7cutlass13device_kernelINS_4gemm6kernel13GemmUniversalIN4cute5tupleIJiiiiEEENS1_10collective13CollectiveMmaINS1_35MainloopSm100TmaUmmaWarpSpecializedILi4ELi2ELi4ENS5_IJNS4_1CILi1EEENSA_ILi4EEESB_EEEEENS5_IJNSA_ILi128EEESF_NSA_ILi64EEEEEENS_6half_tENS5_IJSB_llEEESI_SJ_NS4_8TiledMMAINS4_8MMA_AtomIJNS4_20SM100_MMA_F16BF16_SSISI_SI_fLi128ELi128ELNS4_4UMMA5MajorE1ELSO_1ELNSN_7ScaleInE0ELSP_0EEEEEENS4_6LayoutINS5_IJSB_SB_SB_EEENS5_IJNSA_ILi0EEESU_SU_EEEEENS5_IJNS4_10UnderscoreESX_SX_EEEEENS4_23SM90_TMA_LOAD_MULTICASTENS4_14ComposedLayoutINS4_7SwizzleILi3ELi4ELi3EEENS4_18smem_ptr_flag_bitsILi16EEENSS_INS5_IJSG_NSA_ILi8EEEEEENS5_IJSB_SG_EEEEEEEvNS4_8identityENS4_13SM90_TMA_LOADES1A_vS1B_EENS_8epilogue10collective18CollectiveEpilogueINS1E_23Sm100TmaWarpSpecializedILi4ELi2ELi32ELb1ELb0EEEJSH_NS5_IJNSS_ISF_SB_EENSS_INSA_ILi32EEESB_EEEEESI_NS5_IJlSB_lEEESI_S1N_NS1E_6fusion15FusionCallbacksIS1I_NS1O_17LinearCombinationISI_fSI_fLNS_15FloatRoundStyleE2EEESH_S1M_JEEENS4_5SM1004TMEM4LOAD26SM100_TMEM_LOAD_32dp32b32xES1C_NS11_INS12_ILi2ELi4ELi3EEES15_NSS_INS5_IJS16_S1K_EEENS5_IJS1K_SB_EEEEEEENS4_39AutoVectorizingCopyWithAssumedAlignmentILi128EEENS4_14SM90_TMA_STOREES22_S24_S24_EEEvvEEEEvNT_6ParamsE)
        /*0a04*/ 	.short	0x0380
        /*0a06*/ 	.short	0x0800


	//----- nvinfo : EIATTR_SW_WAR
	.align		4
.L_55:
        /*0a08*/ 	.byte	0x04, 0x36
        /*0a0a*/ 	.short	(.L_57 - .L_56)
.L_56:
        /*0a0c*/ 	.word	0x00000008
.L_57:


//--------------------- .nv.callgraph             --------------------------
	.section	.nv.callgraph,"",@"SHT_CUDA_CALLGRAPH"
	.align	4
	.sectionentsize	8
	.align		4
        /*0000*/ 	.word	0x00000000
	.align		4
        /*0004*/ 	.word	0xffffffff
	.align		4
        /*0008*/ 	.word	index@(_ZN7cutlass13device_kernelINS_4gemm6kernel13GemmUniversalIN4cute5tupleIJiiiiEEENS1_10collective13CollectiveMmaINS1_35MainloopSm100TmaUmmaWarpSpecializedILi4ELi2ELi4ENS5_IJNS4_1CILi1EEENSA_ILi4EEESB_EEEEENS5_IJNSA_ILi128EEESF_NSA_ILi64EEEEEENS_6half_tENS5_IJSB_llEEESI_SJ_NS4_8TiledMMAINS4_8MMA_AtomIJNS4_20SM100_MMA_F16BF16_SSISI_SI_fLi128ELi128ELNS4_4UMMA5MajorE1ELSO_1ELNSN_7ScaleInE0ELSP_0EEEEEENS4_6LayoutINS5_IJSB_SB_SB_EEENS5_IJNSA_ILi0EEESU_SU_EEEEENS5_IJNS4_10UnderscoreESX_SX_EEEEENS4_23SM90_TMA_LOAD_MULTICASTENS4_14ComposedLayoutINS4_7SwizzleILi3ELi4ELi3EEENS4_18smem_ptr_flag_bitsILi16EEENSS_INS5_IJSG_NSA_ILi8EEEEEENS5_IJSB_SG_EEEEEEEvNS4_8identityENS4_13SM90_TMA_LOADES1A_vS1B_EENS_8epilogue10collective18CollectiveEpilogueINS1E_23Sm100TmaWarpSpecializedILi4ELi2ELi32ELb1ELb0EEEJSH_NS5_IJNSS_ISF_SB_EENSS_INSA_ILi32EEESB_EEEEESI_NS5_IJlSB_lEEESI_S1N_NS1E_6fusion15FusionCallbacksIS1I_NS1O_17LinearCombinationISI_fSI_fLNS_15FloatRoundStyleE2EEESH_S1M_JEEENS4_5SM1004TMEM4LOAD26SM100_TMEM_LOAD_32dp32b32xES1C_NS11_INS12_ILi2ELi4ELi3EEES15_NSS_INS5_IJS16_S1K_EEENS5_IJS1K_SB_EEEEEEENS4_39AutoVectorizingCopyWithAssumedAlignmentILi128EEENS4_14SM90_TMA_STOREES22_S24_S24_EEEvvEEEEvNT_6ParamsE)
	.align		4
        /*000c*/ 	.word	index@(__assertfail)
	.align		4
        /*0010*/ 	.word	0x00000000
	.align		4
        /*0014*/ 	.word	0xfffffffe
	.align		4
        /*0018*/ 	.word	0x00000000
	.align		4
        /*001c*/ 	.word	0xfffffffd
	.align		4
        /*0020*/ 	.word	0x00000000
	.align		4
        /*0024*/ 	.word	0xfffffffc


//--------------------- .nv.constant4             --------------------------
	.section	.nv.constant4,"a",@progbits
	.align	8
	.align		8
.nv.constant4:
        /*0000*/ 	.dword	__assertfail
	.align		8
        /*0008*/ 	.dword	__unnamed_1
	.align		8
        /*0010*/ 	.dword	__unnamed_2
	.align		8
        /*0018*/ 	.dword	_ZN40_INTERNAL_36417c5f_4_k_cu_b2b6049f_317424cuda3std3__45__cpo5beginE
	.align		8
        /*0020*/ 	.dword	_ZN40_INTERNAL_36417c5f_4_k_cu_b2b6049f_317424cuda3std3__45__cpo3endE
	.align		8
        /*0028*/ 	.dword	_ZN40_INTERNAL_36417c5f_4_k_cu_b2b6049f_317424cuda3std3__45__cpo6cbeginE
	.align		8
        /*0030*/ 	.dword	_ZN40_INTERNAL_36417c5f_4_k_cu_b2b6049f_317424cuda3std3__45__cpo4cendE
	.align		8
        /*0038*/ 	.dword	_ZN40_INTERNAL_36417c5f_4_k_cu_b2b6049f_317424cuda3std3__442_GLOBAL__N__36417c5f_4_k_cu_b2b6049f_317426ignoreE
	.align		8
        /*0040*/ 	.dword	_ZN40_INTERNAL_36417c5f_4_k_cu_b2b6049f_317424cuda3std3__419piecewise_constructE
	.align		8
        /*0048*/ 	.dword	_ZN40_INTERNAL_36417c5f_4_k_cu_b2b6049f_317424cuda3std3__48in_placeE
	.align		8
        /*0050*/ 	.dword	_ZN40_INTERNAL_36417c5f_4_k_cu_b2b6049f_317424cuda3std6ranges3__45__cpo4swapE
	.align		8
        /*0058*/ 	.dword	_ZN40_INTERNAL_36417c5f_4_k_cu_b2b6049f_317424cuda3std6ranges3__45__cpo9iter_moveE
	.align		8
        /*0060*/ 	.dword	_ZN40_INTERNAL_36417c5f_4_k_cu_b2b6049f_317424cute7productE
	.align		8
        /*0068*/ 	.dword	_ZN40_INTERNAL_36417c5f_4_k_cu_b2b6049f_317424cute1_E
	.align		8
        /*0070*/ 	.dword	$str$25
	.align		8
        /*0078*/ 	.dword	$str$26
	.align		8
        /*0080*/ 	.dword	$str$27
	.align		8
        /*0088*/ 	.dword	$str$28


//--------------------- .text._ZN7cutlass13device_kernelINS_4gemm6kernel13GemmUniversalIN4cute5tupleIJiiiiEEENS1_10collective13CollectiveMmaINS1_35MainloopSm100TmaUmmaWarpSpecializedILi4ELi2ELi4ENS5_IJNS4_1CILi1EEENSA_ILi4EEESB_EEEEENS5_IJNSA_ILi128EEESF_NSA_ILi64EEEEEENS_6half_tENS5_IJSB_llEEESI_SJ_NS4_8TiledMMAINS4_8MMA_AtomIJNS4_20SM100_MMA_F16BF16_SSISI_SI_fLi128ELi128ELNS4_4UMMA5MajorE1ELSO_1ELNSN_7ScaleInE0ELSP_0EEEEEENS4_6LayoutINS5_IJSB_SB_SB_EEENS5_IJNSA_ILi0EEESU_SU_EEEEENS5_IJNS4_10UnderscoreESX_SX_EEEEENS4_23SM90_TMA_LOAD_MULTICASTENS4_14ComposedLayoutINS4_7SwizzleILi3ELi4ELi3EEENS4_18smem_ptr_flag_bitsILi16EEENSS_INS5_IJSG_NSA_ILi8EEEEEENS5_IJSB_SG_EEEEEEEvNS4_8identityENS4_13SM90_TMA_LOADES1A_vS1B_EENS_8epilogue10collective18CollectiveEpilogueINS1E_23Sm100TmaWarpSpecializedILi4ELi2ELi32ELb1ELb0EEEJSH_NS5_IJNSS_ISF_SB_EENSS_INSA_ILi32EEESB_EEEEESI_NS5_IJlSB_lEEESI_S1N_NS1E_6fusion15FusionCallbacksIS1I_NS1O_17LinearCombinationISI_fSI_fLNS_15FloatRoundStyleE2EEESH_S1M_JEEENS4_5SM1004TMEM4LOAD26SM100_TMEM_LOAD_32dp32b32xES1C_NS11_INS12_ILi2ELi4ELi3EEES15_NSS_INS5_IJS16_S1K_EEENS5_IJS1K_SB_EEEEEEENS4_39AutoVectorizingCopyWithAssumedAlignmentILi128EEENS4_14SM90_TMA_STOREES22_S24_S24_EEEvvEEEEvNT_6ParamsE --------------------------
	.section	.text._ZN7cutlass13device_kernelINS_4gemm6kernel13GemmUniversalIN4cute5tupleIJiiiiEEENS1_10collective13CollectiveMmaINS1_35MainloopSm100TmaUmmaWarpSpecializedILi4ELi2ELi4ENS5_IJNS4_1CILi1EEENSA_ILi4EEESB_EEEEENS5_IJNSA_ILi128EEESF_NSA_ILi64EEEEEENS_6half_tENS5_IJSB_llEEESI_SJ_NS4_8TiledMMAINS4_8MMA_AtomIJNS4_20SM100_MMA_F16BF16_SSISI_SI_fLi128ELi128ELNS4_4UMMA5MajorE1ELSO_1ELNSN_7ScaleInE0ELSP_0EEEEEENS4_6LayoutINS5_IJSB_SB_SB_EEENS5_IJNSA_ILi0EEESU_SU_EEEEENS5_IJNS4_10UnderscoreESX_SX_EEEEENS4_23SM90_TMA_LOAD_MULTICASTENS4_14ComposedLayoutINS4_7SwizzleILi3ELi4ELi3EEENS4_18smem_ptr_flag_bitsILi16EEENSS_INS5_IJSG_NSA_ILi8EEEEEENS5_IJSB_SG_EEEEEEEvNS4_8identityENS4_13SM90_TMA_LOADES1A_vS1B_EENS_8epilogue10collective18CollectiveEpilogueINS1E_23Sm100TmaWarpSpecializedILi4ELi2ELi32ELb1ELb0EEEJSH_NS5_IJNSS_ISF_SB_EENSS_INSA_ILi32EEESB_EEEEESI_NS5_IJlSB_lEEESI_S1N_NS1E_6fusion15FusionCallbacksIS1I_NS1O_17LinearCombinationISI_fSI_fLNS_15FloatRoundStyleE2EEESH_S1M_JEEENS4_5SM1004TMEM4LOAD26SM100_TMEM_LOAD_32dp32b32xES1C_NS11_INS12_ILi2ELi4ELi3EEES15_NSS_INS5_IJS16_S1K_EEENS5_IJS1K_SB_EEEEEEENS4_39AutoVectorizingCopyWithAssumedAlignmentILi128EEENS4_14SM90_TMA_STOREES22_S24_S24_EEEvvEEEEvNT_6ParamsE,"ax",@progbits
	.align	128
.text._ZN7cutlass13device_kernelINS_4gemm6kernel13GemmUniversalIN4cute5tupleIJiiiiEEENS1_10collective13CollectiveMmaINS1_35MainloopSm100TmaUmmaWarpSpecializedILi4ELi2ELi4ENS5_IJNS4_1CILi1EEENSA_ILi4EEESB_EEEEENS5_IJNSA_ILi128EEESF_NSA_ILi64EEEEEENS_6half_tENS5_IJSB_llEEESI_SJ_NS4_8TiledMMAINS4_8MMA_AtomIJNS4_20SM100_MMA_F16BF16_SSISI_SI_fLi128ELi128ELNS4_4UMMA5MajorE1ELSO_1ELNSN_7ScaleInE0ELSP_0EEEEEENS4_6LayoutINS5_IJSB_SB_SB_EEENS5_IJNSA_ILi0EEESU_SU_EEEEENS5_IJNS4_10UnderscoreESX_SX_EEEEENS4_23SM90_TMA_LOAD_MULTICASTENS4_14ComposedLayoutINS4_7SwizzleILi3ELi4ELi3EEENS4_18smem_ptr_flag_bitsILi16EEENSS_INS5_IJSG_NSA_ILi8EEEEEENS5_IJSB_SG_EEEEEEEvNS4_8identityENS4_13SM90_TMA_LOADES1A_vS1B_EENS_8epilogue10collective18CollectiveEpilogueINS1E_23Sm100TmaWarpSpecializedILi4ELi2ELi32ELb1ELb0EEEJSH_NS5_IJNSS_ISF_SB_EENSS_INSA_ILi32EEESB_EEEEESI_NS5_IJlSB_lEEESI_S1N_NS1E_6fusion15FusionCallbacksIS1I_NS1O_17LinearCombinationISI_fSI_fLNS_15FloatRoundStyleE2EEESH_S1M_JEEENS4_5SM1004TMEM4LOAD26SM100_TMEM_LOAD_32dp32b32xES1C_NS11_INS12_ILi2ELi4ELi3EEES15_NSS_INS5_IJS16_S1K_EEENS5_IJS1K_SB_EEEEEEENS4_39AutoVectorizingCopyWithAssumedAlignmentILi128EEENS4_14SM90_TMA_STOREES22_S24_S24_EEEvvEEEEvNT_6ParamsE:
        .type           _ZN7cutlass13device_kernelINS_4gemm6kernel13GemmUniversalIN4cute5tupleIJiiiiEEENS1_10collective13CollectiveMmaINS1_35MainloopSm100TmaUmmaWarpSpecializedILi4ELi2ELi4ENS5_IJNS4_1CILi1EEENSA_ILi4EEESB_EEEEENS5_IJNSA_ILi128EEESF_NSA_ILi64EEEEEENS_6half_tENS5_IJSB_llEEESI_SJ_NS4_8TiledMMAINS4_8MMA_AtomIJNS4_20SM100_MMA_F16BF16_SSISI_SI_fLi128ELi128ELNS4_4UMMA5MajorE1ELSO_1ELNSN_7ScaleInE0ELSP_0EEEEEENS4_6LayoutINS5_IJSB_SB_SB_EEENS5_IJNSA_ILi0EEESU_SU_EEEEENS5_IJNS4_10UnderscoreESX_SX_EEEEENS4_23SM90_TMA_LOAD_MULTICASTENS4_14ComposedLayoutINS4_7SwizzleILi3ELi4ELi3EEENS4_18smem_ptr_flag_bitsILi16EEENSS_INS5_IJSG_NSA_ILi8EEEEEENS5_IJSB_SG_EEEEEEEvNS4_8identityENS4_13SM90_TMA_LOADES1A_vS1B_EENS_8epilogue10collective18CollectiveEpilogueINS1E_23Sm100TmaWarpSpecializedILi4ELi2ELi32ELb1ELb0EEEJSH_NS5_IJNSS_ISF_SB_EENSS_INSA_ILi32EEESB_EEEEESI_NS5_IJlSB_lEEESI_S1N_NS1E_6fusion15FusionCallbacksIS1I_NS1O_17LinearCombinationISI_fSI_fLNS_15FloatRoundStyleE2EEESH_S1M_JEEENS4_5SM1004TMEM4LOAD26SM100_TMEM_LOAD_32dp32b32xES1C_NS11_INS12_ILi2ELi4ELi3EEES15_NSS_INS5_IJS16_S1K_EEENS5_IJS1K_SB_EEEEEEENS4_39AutoVectorizingCopyWithAssumedAlignmentILi128EEENS4_14SM90_TMA_STOREES22_S24_S24_EEEvvEEEEvNT_6ParamsE,@function
        .size           _ZN7cutlass13device_kernelINS_4gemm6kernel13GemmUniversalIN4cute5tupleIJiiiiEEENS1_10collective13CollectiveMmaINS1_35MainloopSm100TmaUmmaWarpSpecializedILi4ELi2ELi4ENS5_IJNS4_1CILi1EEENSA_ILi4EEESB_EEEEENS5_IJNSA_ILi128EEESF_NSA_ILi64EEEEEENS_6half_tENS5_IJSB_llEEESI_SJ_NS4_8TiledMMAINS4_8MMA_AtomIJNS4_20SM100_MMA_F16BF16_SSISI_SI_fLi128ELi128ELNS4_4UMMA5MajorE1ELSO_1ELNSN_7ScaleInE0ELSP_0EEEEEENS4_6LayoutINS5_IJSB_SB_SB_EEENS5_IJNSA_ILi0EEESU_SU_EEEEENS5_IJNS4_10UnderscoreESX_SX_EEEEENS4_23SM90_TMA_LOAD_MULTICASTENS4_14ComposedLayoutINS4_7SwizzleILi3ELi4ELi3EEENS4_18smem_ptr_flag_bitsILi16EEENSS_INS5_IJSG_NSA_ILi8EEEEEENS5_IJSB_SG_EEEEEEEvNS4_8identityENS4_13SM90_TMA_LOADES1A_vS1B_EENS_8epilogue10collective18CollectiveEpilogueINS1E_23Sm100TmaWarpSpecializedILi4ELi2ELi32ELb1ELb0EEEJSH_NS5_IJNSS_ISF_SB_EENSS_INSA_ILi32EEESB_EEEEESI_NS5_IJlSB_lEEESI_S1N_NS1E_6fusion15FusionCallbacksIS1I_NS1O_17LinearCombinationISI_fSI_fLNS_15FloatRoundStyleE2EEESH_S1M_JEEENS4_5SM1004TMEM4LOAD26SM100_TMEM_LOAD_32dp32b32xES1C_NS11_INS12_ILi2ELi4ELi3EEES15_NSS_INS5_IJS16_S1K_EEENS5_IJS1K_SB_EEEEEEENS4_39AutoVectorizingCopyWithAssumedAlignmentILi128EEENS4_14SM90_TMA_STOREES22_S24_S24_EEEvvEEEEvNT_6ParamsE,(.L_x_183 - _ZN7cutlass13device_kernelINS_4gemm6kernel13GemmUniversalIN4cute5tupleIJiiiiEEENS1_10collective13CollectiveMmaINS1_35MainloopSm100TmaUmmaWarpSpecializedILi4ELi2ELi4ENS5_IJNS4_1CILi1EEENSA_ILi4EEESB_EEEEENS5_IJNSA_ILi128EEESF_NSA_ILi64EEEEEENS_6half_tENS5_IJSB_llEEESI_SJ_NS4_8TiledMMAINS4_8MMA_AtomIJNS4_20SM100_MMA_F16BF16_SSISI_SI_fLi128ELi128ELNS4_4UMMA5MajorE1ELSO_1ELNSN_7ScaleInE0ELSP_0EEEEEENS4_6LayoutINS5_IJSB_SB_SB_EEENS5_IJNSA_ILi0EEESU_SU_EEEEENS5_IJNS4_10UnderscoreESX_SX_EEEEENS4_23SM90_TMA_LOAD_MULTICASTENS4_14ComposedLayoutINS4_7SwizzleILi3ELi4ELi3EEENS4_18smem_ptr_flag_bitsILi16EEENSS_INS5_IJSG_NSA_ILi8EEEEEENS5_IJSB_SG_EEEEEEEvNS4_8identityENS4_13SM90_TMA_LOADES1A_vS1B_EENS_8epilogue10collective18CollectiveEpilogueINS1E_23Sm100TmaWarpSpecializedILi4ELi2ELi32ELb1ELb0EEEJSH_NS5_IJNSS_ISF_SB_EENSS_INSA_ILi32EEESB_EEEEESI_NS5_IJlSB_lEEESI_S1N_NS1E_6fusion15FusionCallbacksIS1I_NS1O_17LinearCombinationISI_fSI_fLNS_15FloatRoundStyleE2EEESH_S1M_JEEENS4_5SM1004TMEM4LOAD26SM100_TMEM_LOAD_32dp32b32xES1C_NS11_INS12_ILi2ELi4ELi3EEES15_NSS_INS5_IJS16_S1K_EEENS5_IJS1K_SB_EEEEEEENS4_39AutoVectorizingCopyWithAssumedAlignmentILi128EEENS4_14SM90_TMA_STOREES22_S24_S24_EEEvvEEEEvNT_6ParamsE)
        .other          _ZN7cutlass13device_kernelINS_4gemm6kernel13GemmUniversalIN4cute5tupleIJiiiiEEENS1_10collective13CollectiveMmaINS1_35MainloopSm100TmaUmmaWarpSpecializedILi4ELi2ELi4ENS5_IJNS4_1CILi1EEENSA_ILi4EEESB_EEEEENS5_IJNSA_ILi128EEESF_NSA_ILi64EEEEEENS_6half_tENS5_IJSB_llEEESI_SJ_NS4_8TiledMMAINS4_8MMA_AtomIJNS4_20SM100_MMA_F16BF16_SSISI_SI_fLi128ELi128ELNS4_4UMMA5MajorE1ELSO_1ELNSN_7ScaleInE0ELSP_0EEEEEENS4_6LayoutINS5_IJSB_SB_SB_EEENS5_IJNSA_ILi0EEESU_SU_EEEEENS5_IJNS4_10UnderscoreESX_SX_EEEEENS4_23SM90_TMA_LOAD_MULTICASTENS4_14ComposedLayoutINS4_7SwizzleILi3ELi4ELi3EEENS4_18smem_ptr_flag_bitsILi16EEENSS_INS5_IJSG_NSA_ILi8EEEEEENS5_IJSB_SG_EEEEEEEvNS4_8identityENS4_13SM90_TMA_LOADES1A_vS1B_EENS_8epilogue10collective18CollectiveEpilogueINS1E_23Sm100TmaWarpSpecializedILi4ELi2ELi32ELb1ELb0EEEJSH_NS5_IJNSS_ISF_SB_EENSS_INSA_ILi32EEESB_EEEEESI_NS5_IJlSB_lEEESI_S1N_NS1E_6fusion15FusionCallbacksIS1I_NS1O_17LinearCombinationISI_fSI_fLNS_15FloatRoundStyleE2EEESH_S1M_JEEENS4_5SM1004TMEM4LOAD26SM100_TMEM_LOAD_32dp32b32xES1C_NS11_INS12_ILi2ELi4ELi3EEES15_NSS_INS5_IJS16_S1K_EEENS5_IJS1K_SB_EEEEEEENS4_39AutoVectorizingCopyWithAssumedAlignmentILi128EEENS4_14SM90_TMA_STOREES22_S24_S24_EEEvvEEEEvNT_6ParamsE,@"STO_CUDA_ENTRY STV_DEFAULT"
_ZN7cutlass13device_kernelINS_4gemm6kernel13GemmUniversalIN4cute5tupleIJiiiiEEENS1_10collective13CollectiveMmaINS1_35MainloopSm100TmaUmmaWarpSpecializedILi4ELi2ELi4ENS5_IJNS4_1CILi1EEENSA_ILi4EEESB_EEEEENS5_IJNSA_ILi128EEESF_NSA_ILi64EEEEEENS_6half_tENS5_IJSB_llEEESI_SJ_NS4_8TiledMMAINS4_8MMA_AtomIJNS4_20SM100_MMA_F16BF16_SSISI_SI_fLi128ELi128ELNS4_4UMMA5MajorE1ELSO_1ELNSN_7ScaleInE0ELSP_0EEEEEENS4_6LayoutINS5_IJSB_SB_SB_EEENS5_IJNSA_ILi0EEESU_SU_EEEEENS5_IJNS4_10UnderscoreESX_SX_EEEEENS4_23SM90_TMA_LOAD_MULTICASTENS4_14ComposedLayoutINS4_7SwizzleILi3ELi4ELi3EEENS4_18smem_ptr_flag_bitsILi16EEENSS_INS5_IJSG_NSA_ILi8EEEEEENS5_IJSB_SG_EEEEEEEvNS4_8identityENS4_13SM90_TMA_LOADES1A_vS1B_EENS_8epilogue10collective18CollectiveEpilogueINS1E_23Sm100TmaWarpSpecializedILi4ELi2ELi32ELb1ELb0EEEJSH_NS5_IJNSS_ISF_SB_EENSS_INSA_ILi32EEESB_EEEEESI_NS5_IJlSB_lEEESI_S1N_NS1E_6fusion15FusionCallbacksIS1I_NS1O_17LinearCombinationISI_fSI_fLNS_15FloatRoundStyleE2EEESH_S1M_JEEENS4_5SM1004TMEM4LOAD26SM100_TMEM_LOAD_32dp32b32xES1C_NS11_INS12_ILi2ELi4ELi3EEES15_NSS_INS5_IJS16_S1K_EEENS5_IJS1K_SB_EEEEEEENS4_39AutoVectorizingCopyWithAssumedAlignmentILi128EEENS4_14SM90_TMA_STOREES22_S24_S24_EEEvvEEEEvNT_6ParamsE:
[----:B------:R-:W1:Y:S01]  /*0000*/  LDC R1, c[0x0][0x37c] ;  /* 0x0000df00ff017b82 */ /* 0x000e620000000800 */
[----:B------:R-:W2:Y:S01]  /*0010*/  S2R R101, SR_TID.X ;  /* 0x0000000000657919 */ /* 0x000ea20000002100 */
[----:B------:R-:W3:Y:S01]  /*0020*/  LDCU.64 UR6, c[0x0][0x890] ;  /* 0x00011200ff0677ac */ /* 0x000ee20008000a00 */
[----:B------:R-:W-:Y:S02]  /*0030*/  PRMT R88, RZ, 0x7610, R88 ;  /* 0x00007610ff587816 */ /* 0x000fe40000000058 */
[----:B------:R-:W-:Y:S01]  /*0040*/  ELECT P6, URZ, PT ;  /* 0x0000000000ff782f */ /* 0x000fe200038c0000 */
[----:B------:R-:W4:Y:S01]  /*0050*/  LDCU.64 UR46, c[0x0][0x358] ;  /* 0x00006b00ff2e77ac */ /* 0x000f220008000a00 */
[----:B---3--:R-:W-:-:S04]  /*0060*/  UISETP.NE.U32.AND UP0, UPT, UR6, URZ, UPT ;  /* 0x000000ff0600728c */ /* 0x008fc8000bf05070 */
[----:B------:R-:W-:Y:S01]  /*0070*/  UISETP.NE.AND.EX UP0, UPT, UR7, URZ, UPT, UP0 ;  /* 0x000000ff0700728c */ /* 0x000fe2000bf05300 */
[----:B--2---:R-:W-:-:S05]  /*0080*/  SHF.R.U32.HI R92, RZ, 0x5, R101 ;  /* 0x00000005ff5c7819 */ /* 0x004fca0000011665 */
[----:B------:R-:W2:Y:S02]  /*0090*/  SHFL.IDX PT, R0, R92, RZ, 0x1f ;  /* 0x00001fff5c007589 */ /* 0x000ea400000e0000 */
[----:B--2---:R-:W-:Y:S01]  /*00a0*/  R2UR UR5, R0 ;  /* 0x00000000000572ca */ /* 0x004fe200000e0000 */
[----:B-1--4-:R-:W-:-:S14]  /*00b0*/  BRA.U UP0, `(.L_x_0) ;  /* 0x00000001002c7547 */ /* 0x012fdc000b800000 */
[----:B------:R-:W1:Y:S02]  /*00c0*/  LDCU.64 UR8, c[0x0][0x888] ;  /* 0x00011100ff0877ac */ /* 0x000e640008000a00 */
[----:B-1----:R-:W-:-:S04]  /*00d0*/  UISETP.NE.U32.AND UP0, UPT, UR8, URZ, UPT ;  /* 0x000000ff0800728c */ /* 0x002fc8000bf05070 */
[----:B------:R-:W-:-:S09]  /*00e0*/  UISETP.NE.AND.EX UP0, UPT, UR9, URZ, UPT, UP0 ;  /* 0x000000ff0900728c */ /* 0x000fd2000bf05300 */
[----:B------:R-:W-:Y:S05]  /*00f0*/  BRA.U !UP0, `(.L_x_1) ;  /* 0x0000000108107547 */ /* 0x000fea000b800000 */
[----:B------:R-:W1:Y:S02]  /*0100*/  LDC.64 R2, c[0x0][0x888] ;  /* 0x00022200ff027b82 */ /* 0x000e640000000a00 */
[----:B-1----:R1:W5:Y:S01]  /*0110*/  LDG.E R49, desc[UR46][R2.64] ;  /* 0x0000002e02317981 */ /* 0x002362000c1e1900 */
[----:B------:R-:W-:Y:S01]  /*0120*/  HFMA2 R88, -RZ, RZ, 0, 5.9604644775390625e-08 ;  /* 0x00000001ff587431 */ /* 0x000fe200000001ff */
[----:B------:R-:W-:Y:S05]  /*0130*/  BRA `(.L_x_0) ;  /* 0x00000000000c7947 */ /* 0x000fea0003800000 */
.L_x_1:
[----:B------:R-:W1:Y:S01]  /*0140*/  LDCU UR4, c[0x0][0x880] ;  /* 0x00011000ff0477ac */ /* 0x000e620008000800 */
[----:B------:R-:W-:Y:S01]  /*0150*/  HFMA2 R88, -RZ, RZ, 0, 5.9604644775390625e-08 ;  /* 0x00000001ff587431 */ /* 0x000fe200000001ff */
[----:B-1----:R-:W-:Y:S02]  /*0160*/  MOV R49, UR4 ;  /* 0x0000000400317c02 */ /* 0x002fe40008000f00 */
.L_x_0:
[----:B------:R-:W2:Y:S02]  /*0170*/  LDCU.64 UR8, c[0x0][0x8b0] ;  /* 0x00011600ff0877ac */ /* 0x000ea40008000a00 */
[----:B--2---:R-:W-:-:S04]  /*0180*/  UISETP.NE.U32.AND UP0, UPT, UR8, URZ, UPT ;  /* 0x000000ff0800728c */ /* 0x004fc8000bf05070 */
[----:B------:R-:W-:-:S09]  /*0190*/  UISETP.NE.AND.EX UP0, UPT, UR9, URZ, UPT, UP0 ;  /* 0x000000ff0900728c */ /* 0x000fd2000bf05300 */
[----:B------:R-:W-:Y:S05]  /*01a0*/  BRA.U UP0, `(.L_x_2) ;  /* 0x0000000100247547 */ /* 0x000fea000b800000 */
[----:B------:R-:W2:Y:S02]  /*01b0*/  LDCU.64 UR8, c[0x0][0x8a8] ;  /* 0x00011500ff0877ac */ /* 0x000ea40008000a00 */
[----:B--2---:R-:W-:-:S04]  /*01c0*/  UISETP.NE.U32.AND UP0, UPT, UR8, URZ, UPT ;  /* 0x000000ff0800728c */ /* 0x004fc8000bf05070 */
[----:B------:R-:W-:-:S09]  /*01d0*/  UISETP.NE.AND.EX UP0, UPT, UR9, URZ, UPT, UP0 ;  /* 0x000000ff0900728c */ /* 0x000fd2000bf05300 */
[----:B------:R-:W-:Y:S05]  /*01e0*/  BRA.U !UP0, `(.L_x_3) ;  /* 0x00000001080c7547 */ /* 0x000fea000b800000 */
[----:B-1----:R-:W1:Y:S02]  /*01f0*/  LDC.64 R2, c[0x0][0x8a8] ;  /* 0x00022a00ff027b82 */ /* 0x002e640000000a00 */
[----:B-1----:R2:W5:Y:S01]  /*0200*/  LDG.E R47, desc[UR46][R2.64] ;  /* 0x0000002e022f7981 */ /* 0x002562000c1e1900 */
[----:B------:R-:W-:Y:S05]  /*0210*/  BRA `(.L_x_2) ;  /* 0x0000000000087947 */ /* 0x000fea0003800000 */
.L_x_3:
[----:B------:R-:W2:Y:S02]  /*0220*/  LDCU UR4, c[0x0][0x8a0] ;  /* 0x00011400ff0477ac */ /* 0x000ea40008000800 */
[----:B--2---:R-:W-:Y:S02]  /*0230*/  MOV R47, UR4 ;  /* 0x00000004002f7c02 */ /* 0x004fe40008000f00 */
.L_x_2:
[----:B------:R-:W-:Y:S01]  /*0240*/  IMAD.U32 R0, RZ, RZ, UR5 ;  /* 0x00000005ff007e24 */ /* 0x000fe2000f8e00ff */
[----:B------:R-:W-:Y:S04]  /*0250*/  BSSY.RECONVERGENT B0, `(.L_x_4) ;  /* 0x000000c000007945 */ /* 0x000fe80003800200 */
[C---:B------:R-:W-:Y:S02]  /*0260*/  ISETP.NE.OR P1, PT, R0.reuse, 0x1, !P6 ;  /* 0x000000010000780c */ /* 0x040fe40007725670 */
[----:B------:R-:W-:-:S11]  /*0270*/  ISETP.NE.OR P0, PT, R0, 0x3, !P6 ;  /* 0x000000030000780c */ /* 0x000fd60007705670 */
[----:B------:R-:W-:Y:S05]  /*0280*/  @P1 BRA `(.L_x_5) ;  /* 0x0000000000201947 */ /* 0x000fea0003800000 */
[----:B------:R-:W3:Y:S02]  /*0290*/  LDCU.64 UR8, c[0x0][0x348] ;  /* 0x00006900ff0877ac */ /* 0x000ee40008000a00 */
[----:B---3--:R-:W-:Y:S02]  /*02a0*/  UIADD3 UR10, UP1, UPT, UR8, 0x80, URZ ;  /* 0x00000080080a7890 */ /* 0x008fe4000ff3e0ff */
[----:B------:R-:W-:Y:S02]  /*02b0*/  UIADD3 UR8, UP0, UPT, UR8, 0x180, URZ ;  /* 0x0000018008087890 */ /* 0x000fe4000ff1e0ff */
[----:B------:R-:W-:Y:S02]  /*02c0*/  UIADD3.X UR11, UPT, UPT, URZ, UR9, URZ, UP1, !UPT ;  /* 0x00000009ff0b7290 */ /* 0x000fe40008ffe4ff */
[----:B------:R-:W-:-:S07]  /*02d0*/  UIADD3.X UR9, UPT, UPT, URZ, UR9, URZ, UP0, !UPT ;  /* 0x00000009ff097290 */ /* 0x000fce00087fe4ff */
[----:B------:R3:W-:Y:S02]  /*02e0*/  UTMACCTL.PF [UR10] ;  /* 0x000000000a0079b9 */ /* 0x0007e40008040000 */
[----:B------:R3:W-:Y:S02]  /*02f0*/  UTMACCTL.PF [UR8] ;  /* 0x00000000080079b9 */ /* 0x0007e40008040000 */
[----:B---3--:R-:W-:Y:S01]  /*0300*/  NOP ;  /* 0x0000000000007918 */ /* 0x008fe20000000000 */
.L_x_5:
[----:B------:R-:W-:Y:S05]  /*0310*/  BSYNC.RECONVERGENT B0 ;  /* 0x0000000000007941 */ /* 0x000fea0003800200 */
.L_x_4:
[----:B------:R-:W-:Y:S04]  /*0320*/  BSSY.RECONVERGENT B0, `(.L_x_6) ;  /* 0x000000a000007945 */ /* 0x000fe80003800200 */
        /* <DEDUP_REMOVED lines=9> */
.L_x_7:
[----:B------:R-:W-:Y:S05]  /*03c0*/  BSYNC.RECONVERGENT B0 ;  /* 0x0000000000007941 */ /* 0x000fea0003800200 */
.L_x_6:
[----:B------:R-:W3:Y:S01]  /*03d0*/  LDCU.64 UR8, c[0x0][0x888] ;  /* 0x00011100ff0877ac */ /* 0x000ee20008000a00 */
[----:B------:R-:W-:Y:S02]  /*03e0*/  UISETP.EQ.U32.AND UP1, UPT, UR6, URZ, UPT ;  /* 0x000000ff0600728c */ /* 0x000fe4000bf22070 */
[----:B------:R-:W-:Y:S02]  /*03f0*/  UPLOP3.LUT UP4, UPT, UPT, UPT, UPT, 0x80, 0x8 ;  /* 0x000000000008789c */ /* 0x000fe40003f8f070 */
[----:B---3--:R-:W-:-:S04]  /*0400*/  UISETP.NE.U32.AND UP0, UPT, UR8, URZ, UPT ;  /* 0x000000ff0800728c */ /* 0x008fc8000bf05070 */
[----:B------:R-:W-:-:S04]  /*0410*/  UISETP.NE.AND.EX UP0, UPT, UR9, URZ, UPT, UP0 ;  /* 0x000000ff0900728c */ /* 0x000fc8000bf05300 */
[----:B------:R-:W-:-:S04]  /*0420*/  UISETP.EQ.OR.EX UP2, UPT, UR7, URZ, !UP0, UP1 ;  /* 0x000000ff0700728c */ /* 0x000fc8000c742710 */
[----:B------:R-:W-:-:S05]  /*0430*/  UP2UR UR50, UPR, URZ, 0x4 ;  /* 0x00000004ff327883 */ /* 0x000fca0008000000 */
[----:B------:R-:W-:Y:S07]  /*0440*/  BRA.U !UP2, `(.L_x_8) ;  /* 0x000000010a207547 */ /* 0x000fee000b800000 */
[----:B------:R-:W-:Y:S01]  /*0450*/  UISETP.NE.U32.AND UP1, UPT, UR6, URZ, UPT ;  /* 0x000000ff0600728c */ /* 0x000fe2000bf25070 */
[----:B-----5:R-:W-:Y:S01]  /*0460*/  FSETP.NEU.AND P0, PT, R49, RZ, PT ;  /* 0x000000ff3100720b */ /* 0x020fe20003f0d000 */
[----:B------:R-:W-:Y:S02]  /*0470*/  USEL UR4, URZ, 0xffffffff, UP0 ;  /* 0xffffffffff047887 */ /* 0x000fe40008000000 */
[----:B------:R-:W-:-:S10]  /*0480*/  UISETP.NE.AND.EX UP1, UPT, UR7, URZ, UPT, UP1 ;  /* 0x000000ff0700728c */ /* 0x000fd4000bf25310 */
[----:B------:R-:W-:Y:S01]  /*0490*/  VOTEU.ANY UP0, P0 ;  /* 0x0000000000ff7886 */ /* 0x000fe20000000100 */
[----:B------:R-:W-:-:S04]  /*04a0*/  @!UP1 USEL UR4, URZ, 0xffffffff, UP0 ;  /* 0xffffffffff049887 */ /* 0x000fc80008000000 */
[----:B------:R-:W-:-:S04]  /*04b0*/  ULOP3.LUT UR4, UR4, 0x1, URZ, 0xc0, !UPT ;  /* 0x0000000104047892 */ /* 0x000fc8000f8ec0ff */
[----:B------:R-:W-:-:S11]  /*04c0*/  UISETP.NE.U32.AND UP4, UPT, UR4, 0x1, UPT ;  /* 0x000000010400788c */ /* 0x000fd6000bf85070 */
.L_x_8:
[----:B-12---:R-:W1:Y:S01]  /*04d0*/  SHFL.IDX PT, R2, R92, RZ, 0x1f ;  /* 0x00001fff5c027589 */ /* 0x006e6200000e0000 */
[----:B------:R-:W-:-:S04]  /*04e0*/  UISETP.NE.AND UP0, UPT, UR5, 0x2, UPT ;  /* 0x000000020500788c */ /* 0x000fc8000bf05270 */
[----:B------:R-:W-:Y:S01]  /*04f0*/  USEL UR7, URZ, 0x1, UP0 ;  /* 0x00000001ff077887 */ /* 0x000fe20008000000 */
[----:B-1----:R-:W-:-:S13]  /*0500*/  ISETP.NE.AND P0, PT, R2, RZ, PT ;  /* 0x000000ff0200720c */ /* 0x002fda0003f05270 */
[----:B------:R-:W-:Y:S05]  /*0510*/  @P0 BRA `(.L_x_9) ;  /* 0x0000000000580947 */ /* 0x000fea0003800000 */
[----:B------:R-:W1:Y:S01]  /*0520*/  S2UR UR8, SR_CgaCtaId ;  /* 0x00000000000879c3 */ /* 0x000e620000008800 */
[----:B------:R-:W-:Y:S01]  /*0530*/  UMOV UR9, 0x400 ;  /* 0x0000040000097882 */ /* 0x000fe20000000000 */
[----:B------:R-:W-:Y:S01]  /*0540*/  UMOV UR6, 0x1 ;  /* 0x0000000100067882 */ /* 0x000fe20000000000 */
[----:B------:R-:W-:Y:S01]  /*0550*/  UMOV UR4, 0x4 ;  /* 0x0000000400047882 */ /* 0x000fe20000000000 */
[----:B------:R-:W-:-:S04]  /*0560*/  UIADD3 UR10, UPT, UPT, -UR6, 0x100000, URZ ;  /* 0x00100000060a7890 */ /* 0x000fc8000fffe1ff */
[----:B------:R-:W-:Y:S02]  /*0570*/  USHF.L.U32 UR11, UR10, 0xb, URZ ;  /* 0x0000000b0a0b7899 */ /* 0x000fe400080006ff */
[----:B------:R-:W-:Y:S02]  /*0580*/  USHF.L.U32 UR10, UR10, 0x1, URZ ;  /* 0x000000010a0a7899 */ /* 0x000fe400080006ff */
[----:B------:R-:W-:-:S04]  /*0590*/  UIADD3 UR12, UPT, UPT, -UR4, 0x100000, URZ ;  /* 0x00100000040c7890 */ /* 0x000fc8000fffe1ff */
[----:B------:R-:W-:Y:S02]  /*05a0*/  USHF.L.U32 UR13, UR12, 0xb, URZ ;  /* 0x0000000b0c0d7899 */ /* 0x000fe400080006ff */
[----:B------:R-:W-:Y:S01]  /*05b0*/  USHF.L.U32 UR12, UR12, 0x1, URZ ;  /* 0x000000010c0c7899 */ /* 0x000fe200080006ff */
[----:B------:R-:W-:Y:S01]  /*05c0*/  ELECT P0, URZ, PT ;  /* 0x0000000000ff782f */ /* 0x000fe20003800000 */
[----:B-1----:R-:W-:Y:S01]  /*05d0*/  ULEA UR8, UR8, UR9, 0x18 ;  /* 0x0000000908087291 */ /* 0x002fe2000f8ec0ff */
[----:B------:R-:W1:Y:S11]  /*05e0*/  FENCE.VIEW.ASYNC.S ;  /* 0x00000000000073c6 */ /* 0x000e760000000000 */
[----:B-1----:R1:W2:Y:S01]  /*05f0*/  SYNCS.EXCH.64 URZ, [UR8], UR10 ;  /* 0x0000000a08ff75b2 */ /* 0x0022a20008000100 */
[----:B------:R1:W3:Y:S01]  /*0600*/  SYNCS.EXCH.64 URZ, [UR8+0x20], UR12 ;  /* 0x0000200c08ff75b2 */ /* 0x0002e20008000100 */
[----:B------:R1:W4:Y:S01]  /*0610*/  SYNCS.EXCH.64 URZ, [UR8+0x8], UR10 ;  /* 0x0000080a08ff75b2 */ /* 0x0003220008000100 */
[----:B------:R1:W1:Y:S01]  /*0620*/  SYNCS.EXCH.64 URZ, [UR8+0x28], UR12 ;  /* 0x0000280c08ff75b2 */ /* 0x0002620008000100 */
[----:B------:R1:W1:Y:S01]  /*0630*/  SYNCS.EXCH.64 URZ, [UR8+0x10], UR10 ;  /* 0x0000100a08ff75b2 */ /* 0x0002620008000100 */
[----:B------:R1:W1:Y:S01]  /*0640*/  SYNCS.EXCH.64 URZ, [UR8+0x30], UR12 ;  /* 0x0000300c08ff75b2 */ /* 0x0002620008000100 */
[----:B------:R1:W1:Y:S01]  /*0650*/  SYNCS.EXCH.64 URZ, [UR8+0x18], UR10 ;  /* 0x0000180a08ff75b2 */ /* 0x0002620008000100 */
[----:B------:R1:W1:Y:S01]  /*0660*/  SYNCS.EXCH.64 URZ, [UR8+0x38], UR12 ;  /* 0x0000380c08ff75b2 */ /* 0x0002620008000100 */
[----:B------:R-:W-:Y:S01]  /*0670*/  NOP ;  /* 0x0000000000007918 */ /* 0x000fe20000000000 */
.L_x_9:
[----:B------:R-:W2:Y:S01]  /*0680*/  SHFL.IDX PT, R2, R92, RZ, 0x1f ;  /* 0x00001fff5c027589 */ /* 0x000ea200000e0000 */
[----:B------:R-:W-:Y:S01]  /*0690*/  NOP ;  /* 0x0000000000007918 */ /* 0x000fe20000000000 */
[----:B--2---:R-:W-:-:S13]  /*06a0*/  ISETP.NE.AND P0, PT, R2, 0x1, PT ;  /* 0x000000010200780c */ /* 0x004fda0003f05270 */
[----:B------:R-:W-:Y:S05]  /*06b0*/  @P0 BRA `(.L_x_10) ;  /* 0x0000000000580947 */ /* 0x000fea0003800000 */
[----:B-1----:R-:W1:Y:S01]  /*06c0*/  S2UR UR8, SR_CgaCtaId ;  /* 0x00000000000879c3 */ /* 0x002e620000008800 */
        /* <DEDUP_REMOVED lines=12> */
[----:B-1----:R2:W1:Y:S01]  /*0790*/  SYNCS.EXCH.64 URZ, [UR8+0x40], UR10 ;  /* 0x0000400a08ff75b2 */ /* 0x0024620008000100 */
[----:B------:R2:W1:Y:S01]  /*07a0*/  SYNCS.EXCH.64 URZ, [UR8+0x60], UR12 ;  /* 0x0000600c08ff75b2 */ /* 0x0004620008000100 */
[----:B------:R2:W1:Y:S01]  /*07b0*/  SYNCS.EXCH.64 URZ, [UR8+0x48], UR10 ;  /* 0x0000480a08ff75b2 */ /* 0x0004620008000100 */
[----:B------:R2:W1:Y:S01]  /*07c0*/  SYNCS.EXCH.64 URZ, [UR8+0x68], UR12 ;  /* 0x0000680c08ff75b2 */ /* 0x0004620008000100 */
[----:B------:R2:W1:Y:S01]  /*07d0*/  SYNCS.EXCH.64 URZ, [UR8+0x50], UR10 ;  /* 0x0000500a08ff75b2 */ /* 0x0004620008000100 */
[----:B------:R2:W1:Y:S01]  /*07e0*/  SYNCS.EXCH.64 URZ, [UR8+0x70], UR12 ;  /* 0x0000700c08ff75b2 */ /* 0x0004620008000100 */
[----:B------:R2:W1:Y:S01]  /*07f0*/  SYNCS.EXCH.64 URZ, [UR8+0x58], UR10 ;  /* 0x0000580a08ff75b2 */ /* 0x0004620008000100 */
[----:B------:R2:W1:Y:S02]  /*0800*/  SYNCS.EXCH.64 URZ, [UR8+0x78], UR12 ;  /* 0x0000780c08ff75b2 */ /* 0x0004640008000100 */
[----:B--2---:R-:W-:Y:S01]  /*0810*/  NOP ;  /* 0x0000000000007918 */ /* 0x004fe20000000000 */
.L_x_10:
[----:B------:R-:W2:Y:S01]  /*0820*/  SHFL.IDX PT, R2, R92, RZ, 0x1f ;  /* 0x00001fff5c027589 */ /* 0x000ea200000e0000 */
[----:B------:R-:W-:Y:S01]  /*0830*/  NOP ;  /* 0x0000000000007918 */ /* 0x000fe20000000000 */
[----:B--2---:R-:W-:-:S13]  /*0840*/  ISETP.NE.AND P0, PT, R2, 0x3, PT ;  /* 0x000000030200780c */ /* 0x004fda0003f05270 */
[----:B------:R-:W-:Y:S05]  /*0850*/  @P0 BRA `(.L_x_11) ;  /* 0x0000000000300947 */ /* 0x000fea0003800000 */
[----:B------:R-:W2:Y:S01]  /*0860*/  S2UR UR6, SR_CgaCtaId ;  /* 0x00000000000679c3 */ /* 0x000ea20000008800 */
[----:B-1----:R-:W-:Y:S01]  /*0870*/  UMOV UR8, 0x400 ;  /* 0x0000040000087882 */ /* 0x002fe20000000000 */
[----:B------:R-:W-:Y:S01]  /*0880*/  UMOV UR4, 0x20 ;  /* 0x0000002000047882 */ /* 0x000fe20000000000 */
[----:B------:R-:W-:Y:S01]  /*0890*/  ELECT P0, URZ, PT ;  /* 0x0000000000ff782f */ /* 0x000fe20003800000 */
[----:B--2---:R-:W-:Y:S02]  /*08a0*/  ULEA UR6, UR6, UR8, 0x18 ;  /* 0x0000000806067291 */ /* 0x004fe4000f8ec0ff */
[----:B------:R-:W-:-:S04]  /*08b0*/  UIADD3 UR8, UPT, UPT, -UR4, 0x100000, URZ ;  /* 0x0010000004087890 */ /* 0x000fc8000fffe1ff */
[----:B------:R-:W-:Y:S02]  /*08c0*/  USHF.L.U32 UR9, UR8, 0xb, URZ ;  /* 0x0000000b08097899 */ /* 0x000fe400080006ff */
[----:B------:R-:W-:Y:S01]  /*08d0*/  USHF.L.U32 UR8, UR8, 0x1, URZ ;  /* 0x0000000108087899 */ /* 0x000fe200080006ff */
[----:B------:R-:W1:Y:S11]  /*08e0*/  FENCE.VIEW.ASYNC.S ;  /* 0x00000000000073c6 */ /* 0x000e760000000000 */
[----:B-1----:R2:W1:Y:S01]  /*08f0*/  SYNCS.EXCH.64 URZ, [UR6+0x80], UR8 ;  /* 0x0000800806ff75b2 */ /* 0x0024620008000100 */
[----:B------:R2:W1:Y:S02]  /*0900*/  SYNCS.EXCH.64 URZ, [UR6+0x88], UR8 ;  /* 0x0000880806ff75b2 */ /* 0x0004640008000100 */
[----:B--2---:R-:W-:Y:S01]  /*0910*/  NOP ;  /* 0x0000000000007918 */ /* 0x004fe20000000000 */
.L_x_11:
[----:B------:R-:W2:Y:S01]  /*0920*/  SHFL.IDX PT, R2, R92, RZ, 0x1f ;  /* 0x00001fff5c027589 */ /* 0x000ea200000e0000 */
[----:B------:R-:W-:Y:S01]  /*0930*/  NOP ;  /* 0x0000000000007918 */ /* 0x000fe20000000000 */
[----:B--2---:R-:W-:-:S13]  /*0940*/  ISETP.NE.AND P0, PT, R2, 0x4, PT ;  /* 0x000000040200780c */ /* 0x004fda0003f05270 */
[----:B------:R-:W-:Y:S05]  /*0950*/  @P0 BRA `(.L_x_12) ;  /* 0x00000000004c0947 */ /* 0x000fea0003800000 */
[----:B------:R-:W2:Y:S01]  /*0960*/  S2UR UR6, SR_CgaCtaId ;  /* 0x00000000000679c3 */ /* 0x000ea20000008800 */
[----:B------:R-:W-:Y:S01]  /*0970*/  UMOV UR9, 0x3a0 ;  /* 0x000003a000097882 */ /* 0x000fe20000000000 */
[----:B-1----:R-:W-:Y:S01]  /*0980*/  UMOV UR8, 0x400 ;  /* 0x0000040000087882 */ /* 0x002fe20000000000 */
[----:B------:R-:W-:Y:S01]  /*0990*/  USEL UR9, UR9, 0x320, UP4 ;  /* 0x0000032009097887 */ /* 0x000fe2000a000000 */
[----:B------:R-:W-:Y:S01]  /*09a0*/  UMOV UR4, 0x1 ;  /* 0x0000000100047882 */ /* 0x000fe20000000000 */
[----:B------:R-:W-:Y:S01]  /*09b0*/  ELECT P0, URZ, PT ;  /* 0x0000000000ff782f */ /* 0x000fe20003800000 */
[----:B------:R-:W-:-:S04]  /*09c0*/  UIADD3 UR10, UPT, UPT, -UR4, 0x100000, URZ ;  /* 0x00100000040a7890 */ /* 0x000fc8000fffe1ff */
[----:B------:R-:W-:Y:S02]  /*09d0*/  USHF.L.U32 UR11, UR10, 0xb, URZ ;  /* 0x0000000b0a0b7899 */ /* 0x000fe400080006ff */
[----:B------:R-:W-:Y:S02]  /*09e0*/  USHF.L.U32 UR10, UR10, 0x1, URZ ;  /* 0x000000010a0a7899 */ /* 0x000fe400080006ff */
[----:B--2---:R-:W-:Y:S02]  /*09f0*/  ULEA UR6, UR6, UR8, 0x18 ;  /* 0x0000000806067291 */ /* 0x004fe4000f8ec0ff */
[----:B------:R-:W-:-:S04]  /*0a00*/  UIADD3 UR8, UPT, UPT, -UR9, 0x100000, URZ ;  /* 0x0010000009087890 */ /* 0x000fc8000fffe1ff */
[----:B------:R-:W-:Y:S02]  /*0a10*/  USHF.L.U32 UR9, UR8, 0xb, URZ ;  /* 0x0000000b08097899 */ /* 0x000fe400080006ff */
[----:B------:R-:W-:Y:S01]  /*0a20*/  USHF.L.U32 UR8, UR8, 0x1, URZ ;  /* 0x0000000108087899 */ /* 0x000fe200080006ff */
[----:B------:R-:W1:Y:S03]  /*0a30*/  FENCE.VIEW.ASYNC.S ;  /* 0x00000000000073c6 */ /* 0x000e660000000000 */
[----:B-1----:R2:W1:Y:S08]  /*0a40*/  SYNCS.EXCH.64 URZ, [UR6+0x90], UR10 ;  /* 0x0000900a06ff75b2 */ /* 0x0024700008000100 */
[----:B------:R2:W1:Y:S01]  /*0a50*/  SYNCS.EXCH.64 URZ, [UR6+0xa0], UR8 ;  /* 0x0000a00806ff75b2 */ /* 0x0004620008000100 */
[----:B------:R2:W1:Y:S01]  /*0a60*/  SYNCS.EXCH.64 URZ, [UR6+0x98], UR10 ;  /* 0x0000980a06ff75b2 */ /* 0x0004620008000100 */
[----:B------:R2:W1:Y:S02]  /*0a70*/  SYNCS.EXCH.64 URZ, [UR6+0xa8], UR8 ;  /* 0x0000a80806ff75b2 */ /* 0x0004640008000100 */
[----:B--2---:R-:W-:Y:S01]  /*0a80*/  NOP ;  /* 0x0000000000007918 */ /* 0x004fe20000000000 */
.L_x_12:
        /* <DEDUP_REMOVED lines=26> */
.L_x_13:
[----:B------:R-:W2:Y:S01]  /*0c30*/  SHFL.IDX PT, R2, R92, RZ, 0x1f ;  /* 0x00001fff5c027589 */ /* 0x000ea200000e0000 */
[----:B------:R-:W1:Y:S01]  /*0c40*/  S2UR UR37, SR_CgaCtaId ;  /* 0x00000000002579c3 */ /* 0x000e620000008800 */
[----:B------:R-:W-:Y:S01]  /*0c50*/  NOP ;  /* 0x0000000000007918 */ /* 0x000fe20000000000 */
[----:B--2---:R-:W-:-:S13]  /*0c60*/  ISETP.NE.AND P0, PT, R2, 0x3, PT ;  /* 0x000000030200780c */ /* 0x004fda0003f05270 */
[----:B-1----:R-:W-:Y:S05]  /*0c70*/  @P0 BRA `(.L_x_14) ;  /* 0x0000000000340947 */ /* 0x002fea0003800000 */
[----:B------:R-:W-:Y:S01]  /*0c80*/  UMOV UR6, 0x400 ;  /* 0x0000040000067882 */ /* 0x000fe20000000000 */
[----:B------:R-:W-:Y:S01]  /*0c90*/  UMOV UR4, 0x20 ;  /* 0x0000002000047882 */ /* 0x000fe20000000000 */
[----:B------:R-:W-:Y:S02]  /*0ca0*/  ULEA UR6, UR37, UR6, 0x18 ;  /* 0x0000000625067291 */ /* 0x000fe4000f8ec0ff */
[----:B------:R-:W-:-:S04]  /*0cb0*/  UIADD3 UR8, UPT, UPT, -UR4, 0x100000, URZ ;  /* 0x0010000004087890 */ /* 0x000fc8000fffe1ff */
[----:B------:R-:W-:Y:S02]  /*0cc0*/  USHF.L.U32 UR9, UR8, 0xb, URZ ;  /* 0x0000000b08097899 */ /* 0x000fe400080006ff */
[----:B------:R-:W-:Y:S01]  /*0cd0*/  USHF.L.U32 UR8, UR8, 0x1, URZ ;  /* 0x0000000108087899 */ /* 0x000fe200080006ff */
[----:B------:R-:W-:Y:S01]  /*0ce0*/  ELECT P0, URZ, PT ;  /* 0x0000000000ff782f */ /* 0x000fe20003800000 */
[----:B------:R-:W1:Y:S10]  /*0cf0*/  FENCE.VIEW.ASYNC.S ;  /* 0x00000000000073c6 */ /* 0x000e740000000000 */
[----:B-1----:R1:W2:Y:S01]  /*0d00*/  SYNCS.EXCH.64 URZ, [UR6+0xf0], UR8 ;  /* 0x0000f00806ff75b2 */ /* 0x0022a20008000100 */
[----:B------:R1:W1:Y:S01]  /*0d10*/  SYNCS.EXCH.64 URZ, [UR6+0x100], UR8 ;  /* 0x0001000806ff75b2 */ /* 0x0002620008000100 */
[----:B------:R1:W1:Y:S01]  /*0d20*/  SYNCS.EXCH.64 URZ, [UR6+0xf8], UR8 ;  /* 0x0000f80806ff75b2 */ /* 0x0002620008000100 */
[----:B------:R1:W1:Y:S01]  /*0d30*/  SYNCS.EXCH.64 URZ, [UR6+0x108], UR8 ;  /* 0x0001080806ff75b2 */ /* 0x0002620008000100 */
[----:B------:R-:W-:Y:S01]  /*0d40*/  NOP ;  /* 0x0000000000007918 */ /* 0x000fe20000000000 */
.L_x_14:
[----:B------:R-:W3:Y:S01]  /*0d50*/  LDCU UR4, c[0x0][0x36c] ;  /* 0x00006d80ff0477ac */ /* 0x000ee20008000800 */
[----:B------:R-:W-:Y:S01]  /*0d60*/  ISETP.NE.OR P6, PT, R0, 0x2, !P6 ;  /* 0x000000020000780c */ /* 0x000fe200077c5670 */
[----:B------:R-:W-:Y:S01]  /*0d70*/  NOP ;  /* 0x0000000000007918 */ /* 0x000fe20000000000 */
[----:B------:R-:W-:Y:S01]  /*0d80*/  LOP3.LUT R9, R101, 0x1f, RZ, 0xc0, !PT ;  /* 0x0000001f65097812 */ /* 0x000fe200078ec0ff */
[----:B------:R-:W-:Y:S02]  /*0d90*/  UISETP.NE.AND UP3, UPT, UR5, URZ, UPT ;  /* 0x000000ff0500728c */ /* 0x000fe4000bf65270 */
[----:B---3--:R-:W-:-:S09]  /*0da0*/  UISETP.EQ.U32.AND UP0, UPT, UR4, 0x1, UPT ;  /* 0x000000010400788c */ /* 0x008fd2000bf02070 */
[----:B------:R-:W-:Y:S05]  /*0db0*/  BRA.U !UP0, `(.L_x_15) ;  /* 0x0000000108087547 */ /* 0x000fea000b800000 */
[----:B-12-4-:R-:W-:Y:S01]  /*0dc0*/  UCGABAR_ARV ;  /* 0x00000000000079c7 */ /* 0x016fe20008000000 */
[----:B------:R-:W-:Y:S05]  /*0dd0*/  BRA `(.L_x_16) ;  /* 0x0000000000047947 */ /* 0x000fea0003800000 */
.L_x_15:
[----:B-12-4-:R-:W-:Y:S01]  /*0de0*/  NOP ;  /* 0x0000000000007918 */ /* 0x016fe20000000000 */
.L_x_16:
[----:B------:R-:W1:Y:S01]  /*0df0*/  S2UR UR8, SR_CTAID.Y ;  /* 0x00000000000879c3 */ /* 0x000e620000002600 */
[----:B------:R-:W-:-:S05]  /*0e00*/  CS2R.32 R87, SR_CgaSize ;  /* 0x0000000000577805 */ /* 0x000fca0000008a00 */
[----:B------:R-:W-:-:S05]  /*0e10*/  IMAD R87, R87, -0xa0, RZ ;  /* 0xffffff6057577824 */ /* 0x000fca00078e02ff */
[----:B------:R-:W-:-:S14]  /*0e20*/  R2UR UR4, R87 ;  /* 0x00000000570472ca */ /* 0x000fdc00000e0000 */
[----:B------:R-:W2:Y:S01]  /*0e30*/  LDCU UR4, c[0x0][UR4+0x2b4] ;  /* 0x00005680040477ac */ /* 0x000ea20008000800 */
[----:B------:R-:W-:-:S05]  /*0e40*/  CS2R.32 R87, SR_CgaSize ;  /* 0x0000000000577805 */ /* 0x000fca0000008a00 */
[----:B------:R-:W-:-:S05]  /*0e50*/  IMAD R87, R87, -0xa0, RZ ;  /* 0xffffff6057577824 */ /* 0x000fca00078e02ff */
[----:B------:R-:W-:-:S14]  /*0e60*/  R2UR UR6, R87 ;  /* 0x00000000570672ca */ /* 0x000fdc00000e0000 */
[----:B------:R-:W3:Y:S01]  /*0e70*/  LDCU UR6, c[0x0][UR6+0x2b0] ;  /* 0x00005600060677ac */ /* 0x000ee20008000800 */
[----:B------:R-:W4:Y:S01]  /*0e80*/  S2UR UR9, SR_CTAID.X ;  /* 0x00000000000979c3 */ /* 0x000f220000002500 */
[----:B------:R-:W-:Y:S01]  /*0e90*/  UISETP.NE.AND UP1, UPT, UR5, 0x2, UPT ;  /* 0x000000020500788c */ /* 0x000fe2000bf25270 */
[----:B------:R-:W-:-:S05]  /*0ea0*/  CS2R.32 R0, SR_CgaSize ;  /* 0x0000000000007805 */ /* 0x000fca0000008a00 */
[----:B------:R-:W-:-:S06]  /*0eb0*/  IMAD R0, R0, -0xa0, RZ ;  /* 0xffffff6000007824 */ /* 0x000fcc00078e02ff */
[----:B------:R-:W3:Y:S01]  /*0ec0*/  LDC R0, c[0x0][R0+0x2a4] ;  /* 0x0000a90000007b82 */ /* 0x000ee20000000800 */
[----:B-1----:R-:W-:-:S07]  /*0ed0*/  I2FP.F32.U32 R86, UR8 ;  /* 0x0000000800567c45 */ /* 0x002fce0008201000 */
[----:B------:R-:W1:Y:S01]  /*0ee0*/  LDC R11, c[0x0][0xb24] ;  /* 0x0002c900ff0b7b82 */ /* 0x000e620000000800 */
[----:B------:R-:W-:Y:S01]  /*0ef0*/  MOV R20, UR8 ;  /* 0x0000000800147c02 */ /* 0x000fe20008000f00 */
[----:B--2---:R-:W-:Y:S01]  /*0f00*/  FMUL R86, R86, UR4 ;  /* 0x0000000456567c20 */ /* 0x004fe20008400000 */
[----:B------:R-:W-:Y:S01]  /*0f10*/  USHF.L.U32 UR4, UR37, 0xa, URZ ;  /* 0x0000000a25047899 */ /* 0x000fe200080006ff */
[----:B----4-:R-:W-:Y:S02]  /*0f20*/  I2FP.F32.U32 R87, UR9 ;  /* 0x0000000900577c45 */ /* 0x010fe40008201000 */
[----:B------:R-:W-:-:S05]  /*0f30*/  CS2R.32 R2, SR_CgaSize ;  /* 0x0000000000027805 */ /* 0x000fca0000008a00 */
[----:B------:R-:W-:-:S06]  /*0f40*/  IMAD R2, R2, -0xa0, RZ ;  /* 0xffffff6002027824 */ /* 0x000fcc00078e02ff */
[----:B------:R-:W2:Y:S01]  /*0f50*/  LDC R2, c[0x0][R2+0x2a0] ;  /* 0x0000a80002027b82 */ /* 0x000ea20000000800 */
[----:B------:R-:W-:Y:S01]  /*0f60*/  MOV R21, UR9 ;  /* 0x0000000900157c02 */ /* 0x000fe20008000f00 */
[----:B------:R-:W4:Y:S01]  /*0f70*/  F2I.U32.TRUNC.NTZ R86, R86 ;  /* 0x0000005600567305 */ /* 0x000f22000020f000 */
[----:B------:R-:W-:Y:S01]  /*0f80*/  ULOP3.LUT UR4, UR4, 0xc00, URZ, 0xc0, !UPT ;  /* 0x00000c0004047892 */ /* 0x000fe2000f8ec0ff */
[----:B---3--:R-:W-:Y:S01]  /*0f90*/  FMUL R87, R87, UR6 ;  /* 0x0000000657577c20 */ /* 0x008fe20008400000 */
[----:B------:R-:W3:Y:S03]  /*0fa0*/  LDCU UR6, c[0x0][0xb30] ;  /* 0x00016600ff0677ac */ /* 0x000ee60008000800 */
[----:B------:R-:W2:Y:S02]  /*0fb0*/  LDC R40, c[0x0][0xb24] ;  /* 0x0002c900ff287b82 */ /* 0x000ea40000000800 */
[----:B------:R-:W3:Y:S06]  /*0fc0*/  F2I.U32.TRUNC.NTZ R87, R87 ;  /* 0x0000005700577305 */ /* 0x000eec000020f000 */
[----:B------:R-:W2:Y:S01]  /*0fd0*/  S2UR UR36, SR_CTAID.Z ;  /* 0x00000000002479c3 */ /* 0x000ea20000002700 */
[----:B----4-:R-:W-:Y:S01]  /*0fe0*/  IMAD.MOV R86, RZ, RZ, -R86 ;  /* 0x000000ffff567224 */ /* 0x010fe200078e0a56 */
[----:B-1----:R-:W-:-:S03]  /*0ff0*/  ISETP.GE.AND P0, PT, R11, 0x1, PT ;  /* 0x000000010b00780c */ /* 0x002fc60003f06270 */
[----:B------:R-:W-:Y:S01]  /*1000*/  IMAD R86, R0, R86, UR8 ;  /* 0x0000000800567e24 */ /* 0x000fe2000f8e0256 */
[----:B------:R-:W-:Y:S01]  /*1010*/  PRMT R0, RZ, 0x7610, R0 ;  /* 0x00007610ff007816 */ /* 0x000fe20000000000 */
[----:B---3--:R-:W-:Y:S01]  /*1020*/  UISETP.NE.AND UP2, UPT, UR6, 0x1, UPT ;  /* 0x000000010600788c */ /* 0x008fe2000bf45270 */
[----:B------:R-:W-:-:S04]  /*1030*/  IMAD.MOV R87, RZ, RZ, -R87 ;  /* 0x000000ffff577224 */ /* 0x000fc800078e0a57 */
[----:B--2---:R-:W-:Y:S01]  /*1040*/  IMAD R87, R2, R87, UR9 ;  /* 0x0000000902577e24 */ /* 0x004fe2000f8e0257 */
[----:B------:R-:W-:Y:S06]  /*1050*/  BRA.U UP3, `(.L_x_17) ;  /* 0x00000001033c7547 */ /* 0x000fec000b800000 */
[C---:B------:R-:W-:Y:S02]  /*1060*/  ISETP.NE.AND P4, PT, R86.reuse, 0x1, PT ;  /* 0x000000015600780c */ /* 0x040fe40003f85270 */
[C---:B------:R-:W-:Y:S02]  /*1070*/  ISETP.NE.AND P3, PT, R86.reuse, 0x2, PT ;  /* 0x000000025600780c */ /* 0x040fe40003f65270 */
[C---:B------:R-:W-:Y:S02]  /*1080*/  ISETP.NE.AND P1, PT, R86.reuse, RZ, PT ;  /* 0x000000ff5600720c */ /* 0x040fe40003f25270 */
[----:B------:R-:W-:Y:S02]  /*1090*/  ISETP.NE.AND P5, PT, R87, RZ, PT ;  /* 0x000000ff5700720c */ /* 0x000fe40003fa5270 */
[----:B------:R-:W-:Y:S02]  /*10a0*/  ISETP.NE.AND P2, PT, R86, 0x3, PT ;  /* 0x000000035600780c */ /* 0x000fe40003f45270 */
[----:B------:R-:W-:-:S02]  /*10b0*/  SEL R3, RZ, 0x2, P4 ;  /* 0x00000002ff037807 */ /* 0x000fc40002000000 */
[----:B------:R-:W-:Y:S02]  /*10c0*/  SEL R2, RZ, 0x4, P3 ;  /* 0x00000004ff027807 */ /* 0x000fe40001800000 */
[----:B------:R-:W-:Y:S02]  /*10d0*/  ISETP.EQ.OR P1, PT, R87, RZ, !P1 ;  /* 0x000000ff5700720c */ /* 0x000fe40004f22670 */
[----:B------:R-:W-:Y:S02]  /*10e0*/  SEL R0, RZ, 0x8, P2 ;  /* 0x00000008ff007807 */ /* 0x000fe40001000000 */
[----:B------:R-:W-:Y:S02]  /*10f0*/  SEL R3, R3, 0x2, P5 ;  /* 0x0000000203037807 */ /* 0x000fe40002800000 */
[----:B------:R-:W-:Y:S02]  /*1100*/  SEL R2, R2, 0x4, P5 ;  /* 0x0000000402027807 */ /* 0x000fe40002800000 */
[----:B------:R-:W-:-:S02]  /*1110*/  SEL R4, RZ, 0x1, !P1 ;  /* 0x00000001ff047807 */ /* 0x000fc40004800000 */
[----:B------:R-:W-:Y:S02]  /*1120*/  SEL R0, R0, 0x8, P5 ;  /* 0x0000000800007807 */ /* 0x000fe40002800000 */
[----:B------:R-:W-:-:S05]  /*1130*/  IADD3 R2, PT, PT, R2, R3, R4 ;  /* 0x0000000302027210 */ /* 0x000fca0007ffe004 */
[----:B------:R-:W-:Y:S02]  /*1140*/  IMAD.IADD R0, R2, 0x1, R0 ;  /* 0x0000000102007824 */ /* 0x000fe400078e0200 */
.L_x_17:
[----:B------:R-:W-:Y:S05]  /*1150*/  @!P0 BRA `(.L_x_18) ;  /* 0x0000000000b88947 */ /* 0x000fea0003800000 */
[----:B------:R-:W1:Y:S01]  /*1160*/  LDC.64 R4, c[0x0][0xb18] ;  /* 0x0002c600ff047b82 */ /* 0x000e620000000a00 */
[----:B------:R-:W-:-:S07]  /*1170*/  ISETP.NE.AND P0, PT, R11, 0x1, PT ;  /* 0x000000010b00780c */ /* 0x000fce0003f05270 */
[----:B------:R-:W2:Y:S08]  /*1180*/  LDC R10, c[0x0][0xb0c] ;  /* 0x0002c300ff0a7b82 */ /* 0x000eb00000000800 */
[----:B------:R-:W3:Y:S08]  /*1190*/  LDC R13, c[0x0][0x370] ;  /* 0x0000dc00ff0d7b82 */ /* 0x000ef00000000800 */
[----:B------:R-:W4:Y:S01]  /*11a0*/  LDC R12, c[0x0][0x374] ;  /* 0x0000dd00ff0c7b82 */ /* 0x000f220000000800 */
[----:B-1----:R-:W-:-:S07]  /*11b0*/  ISETP.NE.AND P1, PT, R4, 0x1, PT ;  /* 0x000000010400780c */ /* 0x002fce0003f25270 */
[----:B------:R-:W3:Y:S01]  /*11c0*/  LDC.64 R6, c[0x0][0xb10] ;  /* 0x0002c400ff067b82 */ /* 0x000ee20000000a00 */
[----:B--2---:R-:W-:-:S07]  /*11d0*/  ISETP.NE.AND P2, PT, R10, 0x1, PT ;  /* 0x000000010a00780c */ /* 0x004fce0003f45270 */
[----:B------:R-:W1:Y:S08]  /*11e0*/  LDC R8, c[0x0][0xb20] ;  /* 0x0002c800ff087b82 */ /* 0x000e700000000800 */
[----:B------:R-:W2:Y:S01]  /*11f0*/  LDC.64 R2, c[0x0][0xb28] ;  /* 0x0002ca00ff027b82 */ /* 0x000ea20000000a00 */
[----:B----4-:R-:W-:-:S04]  /*1200*/  IMAD.HI.U32 R14, R12, R5, RZ ;  /* 0x000000050c0e7227 */ /* 0x010fc800078e00ff */
[----:B------:R-:W-:-:S04]  /*1210*/  IMAD.HI.U32 R5, R20, R5, RZ ;  /* 0x0000000514057227 */ /* 0x000fc800078e00ff */
[----:B---3--:R-:W-:-:S05]  /*1220*/  IMAD.HI.U32 R15, R13, R6, RZ ;  /* 0x000000060d0f7227 */ /* 0x008fca00078e00ff */
[-C--:B------:R-:W-:Y:S01]  /*1230*/  @P2 SHF.R.U32.HI R13, RZ, R7.reuse, R15 ;  /* 0x00000007ff0d2219 */ /* 0x080fe2000001160f */
[C---:B------:R-:W-:Y:S01]  /*1240*/  IMAD.HI.U32 R15, R21.reuse, R6, RZ ;  /* 0x00000006150f7227 */ /* 0x040fe200078e00ff */
[-C--:B-1----:R-:W-:Y:S02]  /*1250*/  @P1 SHF.R.U32.HI R12, RZ, R8.reuse, R14 ;  /* 0x00000008ff0c1219 */ /* 0x082fe4000001160e */
[----:B------:R-:W-:Y:S02]  /*1260*/  SHF.R.U32.HI R5, RZ, R8, R5 ;  /* 0x00000008ff057219 */ /* 0x000fe40000011605 */
[----:B------:R-:W-:Y:S02]  /*1270*/  SHF.R.U32.HI R15, RZ, R7, R15 ;  /* 0x00000007ff0f7219 */ /* 0x000fe4000001160f */
[----:B------:R-:W-:Y:S01]  /*1280*/  SEL R5, R20, R5, !P1 ;  /* 0x0000000514057207 */ /* 0x000fe20004800000 */
[----:B--2---:R-:W-:Y:S01]  /*1290*/  IMAD.HI.U32 R14, R12, R2, RZ ;  /* 0x000000020c0e7227 */ /* 0x004fe200078e00ff */
[----:B------:R-:W-:-:S03]  /*12a0*/  SEL R15, R21, R15, !P2 ;  /* 0x0000000f150f7207 */ /* 0x000fc60005000000 */
[----:B------:R-:W-:Y:S01]  /*12b0*/  IMAD.HI.U32 R6, R13, R2, RZ ;  /* 0x000000020d067227 */ /* 0x000fe200078e00ff */
[----:B------:R-:W-:-:S04]  /*12c0*/  @P0 SHF.R.U32.HI R12, RZ, R3, R14 ;  /* 0x00000003ff0c0219 */ /* 0x000fc8000001160e */
[----:B------:R-:W-:Y:S01]  /*12d0*/  @P0 SHF.R.U32.HI R13, RZ, R3, R6 ;  /* 0x00000003ff0d0219 */ /* 0x000fe20000011606 */
[----:B------:R-:W-:-:S04]  /*12e0*/  IMAD R12, R12, R11, RZ ;  /* 0x0000000b0c0c7224 */ /* 0x000fc800078e02ff */
[----:B------:R-:W-:Y:S01]  /*12f0*/  IMAD R6, R13, R11, RZ ;  /* 0x0000000b0d067224 */ /* 0x000fe200078e02ff */
[----:B------:R-:W-:-:S04]  /*1300*/  ISETP.GE.AND P1, PT, R5, R12, PT ;  /* 0x0000000c0500720c */ /* 0x000fc80003f26270 */
[----:B------:R-:W-:Y:S01]  /*1310*/  ISETP.GE.OR P1, PT, R15, R6, P1 ;  /* 0x000000060f00720c */ /* 0x000fe20000f26670 */
[----:B------:R-:W-:-:S05]  /*1320*/  IMAD.HI.U32 R6, R5, R2, RZ ;  /* 0x0000000205067227 */ /* 0x000fca00078e00ff */
[----:B------:R-:W-:-:S04]  /*1330*/  SHF.R.U32.HI R6, RZ, R3, R6 ;  /* 0x00000003ff067219 */ /* 0x000fc80000011606 */
[----:B------:R-:W-:-:S03]  /*1340*/  SEL R6, R5, R6, !P0 ;  /* 0x0000000605067207 */ /* 0x000fc60004000000 */
[----:B------:R-:W-:Y:S01]  /*1350*/  @!P1 IMAD.HI.U32 R7, R15, R2, RZ ;  /* 0x000000020f079227 */ /* 0x000fe200078e00ff */
[----:B------:R-:W-:-:S04]  /*1360*/  IADD3 R2, PT, PT, -R6, RZ, RZ ;  /* 0x000000ff06027210 */ /* 0x000fc80007ffe1ff */
[----:B------:R-:W-:Y:S01]  /*1370*/  @!P1 SHF.R.U32.HI R3, RZ, R3, R7 ;  /* 0x00000003ff039219 */ /* 0x000fe20000011607 */
[----:B------:R-:W-:Y:S01]  /*1380*/  IMAD R2, R11, R2, R5 ;  /* 0x000000020b027224 */ /* 0x000fe200078e0205 */
[----:B------:R-:W-:Y:S02]  /*1390*/  IADD3 R7, PT, PT, -R5, RZ, RZ ;  /* 0x000000ff05077210 */ /* 0x000fe40007ffe1ff */
[----:B------:R-:W-:-:S03]  /*13a0*/  @!P1 SEL R3, R15, R3, !P0 ;  /* 0x000000030f039207 */ /* 0x000fc60004000000 */
[----:B------:R-:W-:Y:S02]  /*13b0*/  IMAD R7, R4, R7, R20 ;  /* 0x0000000704077224 */ /* 0x000fe400078e0214 */
[--C-:B------:R-:W-:Y:S02]  /*13c0*/  @!P1 IMAD.IADD R6, R6, 0x1, -R3.reuse ;  /* 0x0000000106069824 */ /* 0x100fe400078e0a03 */
[----:B------:R-:W-:Y:S01]  /*13d0*/  @!P1 IMAD R3, R2, R13, R3 ;  /* 0x0000000d02039224 */ /* 0x000fe200078e0203 */
[----:B------:R-:W-:Y:S01]  /*13e0*/  IADD3 R2, PT, PT, -R15, RZ, RZ ;  /* 0x000000ff0f027210 */ /* 0x000fe20007ffe1ff */
[----:B------:R-:W-:Y:S02]  /*13f0*/  @!P1 IMAD R5, R6, R11, R15 ;  /* 0x0000000b06059224 */ /* 0x000fe400078e020f */
[----:B------:R-:W-:Y:S02]  /*1400*/  @!P1 IMAD.MOV.U32 R15, RZ, RZ, R3 ;  /* 0x000000ffff0f9224 */ /* 0x000fe400078e0003 */
[----:B------:R-:W-:-:S02]  /*1410*/  IMAD R2, R10, R2, R21 ;  /* 0x000000020a027224 */ /* 0x000fc400078e0215 */
[----:B------:R-:W-:Y:S02]  /*1420*/  IMAD R20, R5, R4, R7 ;  /* 0x0000000405147224 */ /* 0x000fe400078e0207 */
[----:B------:R-:W-:Y:S02]  /*1430*/  IMAD R21, R15, R10, R2 ;  /* 0x0000000a0f157224 */ /* 0x000fe400078e0202 */
.L_x_18:
[----:B------:R-:W-:Y:S05]  /*1440*/  BRA.U UP2, `(.L_x_19) ;  /* 0x0000000102407547 */ /* 0x000fea000b800000 */
[----:B------:R-:W1:Y:S08]  /*1450*/  LDC.64 R4, c[0x0][0xb10] ;  /* 0x0002c400ff047b82 */ /* 0x000e700000000a00 */
[----:B------:R-:W2:Y:S08]  /*1460*/  LDC.64 R2, c[0x0][0xb18] ;  /* 0x0002c600ff027b82 */ /* 0x000eb00000000a00 */
[----:B------:R-:W3:Y:S08]  /*1470*/  LDC R6, c[0x0][0xb20] ;  /* 0x0002c800ff067b82 */ /* 0x000ef00000000800 */
[----:B------:R-:W4:Y:S01]  /*1480*/  LDC R7, c[0x0][0xb0c] ;  /* 0x0002c300ff077b82 */ /* 0x000f220000000800 */
[----:B-1----:R-:W-:-:S05]  /*1490*/  IMAD.HI.U32 R4, R21, R4, RZ ;  /* 0x0000000415047227 */ /* 0x002fca00078e00ff */
[----:B------:R-:W-:Y:S01]  /*14a0*/  SHF.R.U32.HI R4, RZ, R5, R4 ;  /* 0x00000005ff047219 */ /* 0x000fe20000011604 */
[----:B--2---:R-:W-:Y:S01]  /*14b0*/  IMAD.HI.U32 R3, R20, R3, RZ ;  /* 0x0000000314037227 */ /* 0x004fe200078e00ff */
[----:B------:R-:W-:-:S04]  /*14c0*/  ISETP.NE.AND P0, PT, R2, 0x1, PT ;  /* 0x000000010200780c */ /* 0x000fc80003f05270 */
[----:B---3--:R-:W-:-:S04]  /*14d0*/  SHF.R.U32.HI R3, RZ, R6, R3 ;  /* 0x00000006ff037219 */ /* 0x008fc80000011603 */
[----:B------:R-:W-:Y:S02]  /*14e0*/  SEL R3, R20, R3, !P0 ;  /* 0x0000000314037207 */ /* 0x000fe40004000000 */
[----:B----4-:R-:W-:-:S04]  /*14f0*/  ISETP.NE.AND P1, PT, R7, 0x1, PT ;  /* 0x000000010700780c */ /* 0x010fc80003f25270 */
[----:B------:R-:W-:-:S05]  /*1500*/  SEL R4, R21, R4, !P1 ;  /* 0x0000000415047207 */ /* 0x000fca0004800000 */
[----:B------:R-:W-:Y:S02]  /*1510*/  IMAD.IADD R5, R3, 0x1, -R4 ;  /* 0x0000000103057824 */ /* 0x000fe400078e0a04 */
[----:B------:R-:W-:Y:S02]  /*1520*/  IMAD.IADD R3, R4, 0x1, -R3 ;  /* 0x0000000104037824 */ /* 0x000fe400078e0a03 */
[----:B------:R-:W-:Y:S02]  /*1530*/  IMAD R21, R5, R7, R21 ;  /* 0x0000000705157224 */ /* 0x000fe400078e0215 */
[----:B------:R-:W-:Y:S02]  /*1540*/  IMAD R20, R3, R2, R20 ;  /* 0x0000000203147224 */ /* 0x000fe400078e0214 */
.L_x_19:
[----:B------:R-:W-:Y:S05]  /*1550*/  BRA.U !UP0, `(.L_x_20) ;  /* 0x00000001080c7547 */ /* 0x000fea000b800000 */
[----:B------:R-:W-:Y:S01]  /*1560*/  UCGABAR_WAIT ;  /* 0x0000000000007dc7 */ /* 0x000fe20008000000 */
[----:B------:R-:W-:Y:S01]  /*1570*/  CCTL.IVALL ;  /* 0x00000000ff00798f */ /* 0x000fe20002000000 */
[----:B------:R-:W-:Y:S05]  /*1580*/  BRA `(.L_x_21) ;  /* 0x0000000000047947 */ /* 0x000fea0003800000 */
.L_x_20:
[----:B------:R-:W-:Y:S06]  /*1590*/  BAR.SYNC.DEFER_BLOCKING 0x0 ;  /* 0x0000000000007b1d */ /* 0x000fec0000010000 */
.L_x_21:
[----:B------:R-:W-:Y:S05]  /*15a0*/  BRA.U UP1, `(.L_x_22) ;  /* 0x0000001101f47547 */ /* 0x000fea000b800000 */
[----:B------:R-:W1:Y:S01]  /*15b0*/  LDCU UR15, c[0x0][0x38c] ;  /* 0x00007180ff0f77ac */ /* 0x000e620008000800 */
[----:B------:R-:W2:Y:S01]  /*15c0*/  LDC R8, c[0x0][0x370] ;  /* 0x0000dc00ff087b82 */ /* 0x000ea20000000800 */
[----:B------:R-:W-:Y:S01]  /*15d0*/  PLOP3.LUT P1, PT, PT, PT, UP4, 0x80, 0x8 ;  /* 0x000000000008781c */ /* 0x000fe20003f2f048 */
[----:B------:R-:W-:Y:S01]  /*15e0*/  IMAD.MOV.U32 R15, RZ, RZ, 0x1 ;  /* 0x00000001ff0f7424 */ /* 0x000fe200078e00ff */
[----:B------:R-:W-:Y:S01]  /*15f0*/  ISETP.EQ.OR P4, PT, R9, RZ, P6 ;  /* 0x000000ff0900720c */ /* 0x000fe20003782670 */
[----:B------:R-:W-:Y:S01]  /*1600*/  IMAD.MOV.U32 R14, RZ, RZ, RZ ;  /* 0x000000ffff0e7224 */ /* 0x000fe200078e00ff */
[----:B------:R-:W-:Y:S02]  /*1610*/  PLOP3.LUT P1, PT, P1, PT, PT, 0x8, 0x80 ;  /* 0x000000000080781c */ /* 0x000fe40000f2e170 */
[----:B------:R-:W-:Y:S01]  /*1620*/  CS2R R12, SRZ ;  /* 0x00000000000c7805 */ /* 0x000fe2000001ff00 */
[----:B------:R-:W-:Y:S01]  /*1630*/  IMAD.MOV.U32 R11, RZ, RZ, 0x1 ;  /* 0x00000001ff0b7424 */ /* 0x000fe200078e00ff */
[----:B------:R-:W3:Y:S01]  /*1640*/  LDC R0, c[0x0][0x374] ;  /* 0x0000dd00ff007b82 */ /* 0x000ee20000000800 */
[----:B------:R-:W4:Y:S01]  /*1650*/  LDCU.64 UR30, c[0x0][0x348] ;  /* 0x00006900ff1e77ac */ /* 0x000f220008000a00 */
[----:B------:R-:W-:Y:S01]  /*1660*/  UMOV UR13, URZ ;  /* 0x000000ff000d7c82 */ /* 0x000fe20008000000 */
[----:B-1----:R-:W-:-:S04]  /*1670*/  UIADD3 UR6, UPT, UPT, UR15, 0x3f, URZ ;  /* 0x0000003f0f067890 */ /* 0x002fc8000fffe0ff */
[----:B------:R-:W-:-:S04]  /*1680*/  USHF.R.S32.HI UR22, URZ, 0x1f, UR6 ;  /* 0x0000001fff167899 */ /* 0x000fc80008011406 */
[----:B------:R-:W-:Y:S02]  /*1690*/  ULEA.HI UR22, UR22, UR6, URZ, 0x6 ;  /* 0x0000000616167291 */ /* 0x000fe4000f8f30ff */
[----:B------:R-:W-:Y:S02]  /*16a0*/  UIADD3 UR6, UPT, UPT, UR15, -0x1, URZ ;  /* 0xffffffff0f067890 */ /* 0x000fe4000fffe0ff */
[----:B------:R-:W-:Y:S02]  /*16b0*/  USHF.R.S32.HI UR22, URZ, 0x6, UR22 ;  /* 0x00000006ff167899 */ /* 0x000fe40008011416 */
[----:B------:R-:W-:Y:S02]  /*16c0*/  UISETP.GE.U32.AND UP1, UPT, UR6, -0x7f, UPT ;  /* 0xffffff810600788c */ /* 0x000fe4000bf26070 */
[----:B------:R-:W-:Y:S02]  /*16d0*/  UISETP.LT.U32.AND UP0, UPT, UR22, 0x4, UPT ;  /* 0x000000041600788c */ /* 0x000fe4000bf01070 */
[----:B------:R-:W-:-:S02]  /*16e0*/  UIADD3 UR15, UPT, UPT, UR15, 0x7e, URZ ;  /* 0x0000007e0f0f7890 */ /* 0x000fc4000fffe0ff */
[----:B------:R-:W-:Y:S02]  /*16f0*/  USEL UR21, UR22, 0x4, UP0 ;  /* 0x0000000416157887 */ /* 0x000fe40008000000 */
[----:B------:R-:W-:Y:S02]  /*1700*/  UISETP.NE.AND UP0, UPT, UR5, URZ, UPT ;  /* 0x000000ff0500728c */ /* 0x000fe4000bf05270 */
[----:B------:R-:W-:Y:S02]  /*1710*/  UIADD3 UR6, UPT, UPT, UR21, -0x1, URZ ;  /* 0xffffffff15067890 */ /* 0x000fe4000fffe0ff */
[----:B------:R-:W-:Y:S02]  /*1720*/  @UP1 UIADD3 UR6, UPT, UPT, UR21, URZ, URZ ;  /* 0x000000ff15061290 */ /* 0x000fe4000fffe0ff */
[----:B------:R-:W-:Y:S02]  /*1730*/  USEL UR7, UR7, 0x2, UP0 ;  /* 0x0000000207077887 */ /* 0x000fe40008000000 */
[----:B------:R-:W-:-:S02]  /*1740*/  UIADD3 UR14, UPT, UPT, UR22, -UR21, URZ ;  /* 0x80000015160e7290 */ /* 0x000fc4000fffe0ff */
[----:B--2-4-:R-:W-:-:S12]  /*1750*/  UIADD3 UR6, UPT, UPT, UR6, 0x1, URZ ;  /* 0x0000000106067890 */ /* 0x014fd8000fffe0ff */
.L_x_42:
[----:B------:R-:W-:Y:S01]  /*1760*/  UISETP.NE.AND UP0, UPT, UR37, URZ, UPT ;  /* 0x000000ff2500728c */ /* 0x000fe2000bf05270 */
[----:B------:R-:W1:Y:S08]  /*1770*/  S2UR UR37, SR_CgaCtaId ;  /* 0x00000000002579c3 */ /* 0x000e700000008800 */
[----:B------:R-:W-:Y:S05]  /*1780*/  BRA.U UP0, `(.L_x_23) ;  /* 0x0000000100347547 */ /* 0x000fea000b800000 */
[----:B------:R-:W2:Y:S01]  /*1790*/  S2R R2, SR_CgaCtaId ;  /* 0x0000000000027919 */ /* 0x000ea20000008800 */
[----:B------:R-:W-:-:S04]  /*17a0*/  MOV R3, 0x400 ;  /* 0x0000040000037802 */ /* 0x000fc80000000f00 */
[----:B--2---:R-:W-:Y:S02]  /*17b0*/  LEA R2, R2, R3, 0x18 ;  /* 0x0000000302027211 */ /* 0x004fe400078ec0ff */
[----:B------:R-:W-:-:S03]  /*17c0*/  SHF.L.U32 R3, R11, 0x1f, RZ ;  /* 0x0000001f0b037819 */ /* 0x000fc600000006ff */
[----:B------:R-:W-:-:S04]  /*17d0*/  IMAD R2, R12, 0x8, R2 ;  /* 0x000000080c027824 */ /* 0x000fc800078e0202 */
[----:B------:R-:W2:Y:S02]  /*17e0*/  SYNCS.PHASECHK.TRANS64.TRYWAIT P0, [R2+URZ+0x100], R3 ;  /* 0x00010003020075a7 */ /* 0x000ea400080011ff */
[----:B--2---:R-:W-:Y:S05]  /*17f0*/  @!P0 BRA `(.L_x_24) ;  /* 0x0000007800408947 */ /* 0x004fea0003800000 */
.L_x_138:
[----:B------:R-:W-:Y:S01]  /*1800*/  VIADD R12, R12, 0x1 ;  /* 0x000000010c0c7836 */ /* 0x000fe20000000000 */
[----:B------:R2:W-:Y:S04]  /*1810*/  SYNCS.ARRIVE.TRANS64.A1T0 RZ, [R2+URZ+0xf0], RZ ;  /* 0x0000f0ff02ff79a7 */ /* 0x0005e800081000ff */
[----:B------:R-:W-:-:S04]  /*1820*/  ISETP.NE.AND P0, PT, R12, 0x2, PT ;  /* 0x000000020c00780c */ /* 0x000fc80003f05270 */
[----:B------:R-:W-:Y:S02]  /*1830*/  SEL R12, R12, RZ, P0 ;  /* 0x000000ff0c0c7207 */ /* 0x000fe40000000000 */
[----:B--2---:R-:W-:-:S04]  /*1840*/  SEL R2, RZ, 0x1, P0 ;  /* 0x00000001ff027807 */ /* 0x004fc80000000000 */
[----:B------:R-:W-:-:S07]  /*1850*/  LOP3.LUT R11, R11, R2, RZ, 0x3c, !PT ;  /* 0x000000020b0b7212 */ /* 0x000fce00078e3cff */
.L_x_23:
[----:B------:R-:W-:Y:S01]  /*1860*/  UMOV UR5, 0x400 ;  /* 0x0000040000057882 */ /* 0x000fe20000000000 */
[----:B------:R-:W-:Y:S01]  /*1870*/  SHF.L.U32 R2, R15, 0x1f, RZ ;  /* 0x0000001f0f027819 */ /* 0x000fe200000006ff */
[----:B-1----:R-:W-:Y:S01]  /*1880*/  ULEA UR5, UR37, UR5, 0x18 ;  /* 0x0000000525057291 */ /* 0x002fe2000f8ec0ff */
[----:B------:R-:W-:Y:S01]  /*1890*/  R2UR UR34, R21 ;  /* 0x00000000152272ca */ /* 0x000fe200000e0000 */
[----:B------:R-:W-:Y:S01]  /*18a0*/  UISETP.GE.U32.AND UP0, UPT, UR15, 0x7f, UPT ;  /* 0x0000007f0f00788c */ /* 0x000fe2000bf06070 */
[----:B------:R-:W-:Y:S01]  /*18b0*/  R2UR UR18, R20 ;  /* 0x00000000141272ca */ /* 0x000fe200000e0000 */
[----:B------:R-:W-:Y:S01]  /*18c0*/  ULEA UR8, UR13, UR5, 0x3 ;  /* 0x000000050d087291 */ /* 0x000fe2000f8e18ff */
[----:B------:R-:W-:-:S08]  /*18d0*/  UMOV UR23, URZ ;  /* 0x000000ff00177c82 */ /* 0x000fd00008000000 */
[----:B------:R1:W2:Y:S01]  /*18e0*/  SYNCS.PHASECHK.TRANS64.TRYWAIT P0, [UR8+0x20], R2 ;  /* 0x00002002ff0075a7 */ /* 0x0002a20008001108 */
[----:B------:R-:W-:Y:S02]  /*18f0*/  USHF.L.U32 UR34, UR34, 0x7, URZ ;  /* 0x0000000722227899 */ /* 0x000fe400080006ff */
[----:B------:R-:W-:Y:S01]  /*1900*/  USHF.L.U32 UR18, UR18, 0x7, URZ ;  /* 0x0000000712127899 */ /* 0x000fe200080006ff */
[----:B------:R-:W-:Y:S11]  /*1910*/  BRA.U !UP0, `(.L_x_25) ;  /* 0x0000000108f47547 */ /* 0x000ff6000b800000 */
[----:B------:R-:W-:Y:S02]  /*1920*/  UIADD3 UR26, UPT, UPT, UR34, 0x40, URZ ;  /* 0x00000040221a7890 */ /* 0x000fe4000fffe0ff */
[----:B------:R-:W-:Y:S01]  /*1930*/  UIADD3 UR10, UPT, UPT, UR18, 0x40, URZ ;  /* 0x00000040120a7890 */ /* 0x000fe2000fffe0ff */
[----:B------:R-:W-:Y:S01]  /*1940*/  UMOV UR29, URZ ;  /* 0x000000ff001d7c82 */ /* 0x000fe20008000000 */
[----:B------:R-:W-:-:S10]  /*1950*/  UMOV UR39, UR13 ;  /* 0x0000000d00277c82 */ /* 0x000fd40008000000 */
.L_x_31:
[----:B------:R-:W-:Y:S01]  /*1960*/  ULEA UR33, UR39, UR5, 0x3 ;  /* 0x0000000527217291 */ /* 0x000fe2000f8e18ff */
[----:B--2---:R-:W-:Y:S01]  /*1970*/  @!P6 MOV R3, 0x8000 ;  /* 0x000080000003e802 */ /* 0x004fe20000000f00 */
[----:B-12---:R-:W-:Y:S10]  /*1980*/  @P0 BRA `(.L_x_26) ;  /* 0x00000000000c0947 */ /* 0x006ff40003800000 */
[----:B------:R-:W-:-:S04]  /*1990*/  SHF.L.U32 R4, R15, 0x1f, RZ ;  /* 0x0000001f0f047819 */ /* 0x000fc800000006ff */
[----:B------:R-:W2:Y:S02]  /*19a0*/  SYNCS.PHASECHK.TRANS64.TRYWAIT P0, [UR33+0x20], R4 ;  /* 0x00002004ff0075a7 */ /* 0x000ea40008001121 */
[----:B--2---:R-:W-:Y:S05]  /*19b0*/  @!P0 BRA `(.L_x_27) ;  /* 0x0000007400e48947 */ /* 0x004fea0003800000 */
.L_x_26:
[----:B------:R2:W-:Y:S01]  /*19c0*/  @!P6 SYNCS.ARRIVE.TRANS64 RZ, [UR33], R3 ;  /* 0x00000003ffffe9a7 */ /* 0x0005e20008000021 */
[----:B------:R-:W-:-:S04]  /*19d0*/  ULOP3.LUT UR8, UR7, 0x2, URZ, 0xfc, !UPT ;  /* 0x0000000207087892 */ /* 0x000fc8000f8efcff */
[----:B------:R-:W-:-:S09]  /*19e0*/  UISETP.NE.AND UP0, UPT, UR8, 0x2, UPT ;  /* 0x000000020800788c */ /* 0x000fd2000bf05270 */
[----:B------:R-:W-:Y:S05]  /*19f0*/  BRA.U UP0, `(.L_x_28) ;  /* 0x0000000100047547 */ /* 0x000fea000b800000 */
[----:B------:R-:W-:Y:S05]  /*1a00*/  BPT.TRAP 0x1 ;  /* 0x000000040000795c */ /* 0x000fea0000300000 */
.L_x_28:
[----:B------:R-:W-:Y:S04]  /*1a10*/  BSSY.RECONVERGENT B0, `(.L_x_29) ;  /* 0x0000003000007945 */ /* 0x000fe80003800200 */
[----:B------:R-:W-:Y:S05]  /*1a20*/  @P4 BRA `(.L_x_30) ;  /* 0x0000000000044947 */ /* 0x000fea0003800000 */
[----:B------:R-:W-:Y:S05]  /*1a30*/  BPT.TRAP 0x1 ;  /* 0x000000040000795c */ /* 0x000fea0000300000 */
.L_x_30:
[----:B------:R-:W-:Y:S05]  /*1a40*/  BSYNC.RECONVERGENT B0 ;  /* 0x0000000000007941 */ /* 0x000fea0003800200 */
.L_x_29:
[----:B------:R-:W-:Y:S02]  /*1a50*/  UIADD3 UR13, UPT, UPT, UR39, 0x1, URZ ;  /* 0x00000001270d7890 */ /* 0x000fe4000fffe0ff */
[----:B------:R-:W-:Y:S02]  /*1a60*/  UIADD3 UR44, UP1, UPT, UR30, 0x80, URZ ;  /* 0x000000801e2c7890 */ /* 0x000fe4000ff3e0ff */
[----:B------:R-:W-:Y:S02]  /*1a70*/  UISETP.NE.AND UP0, UPT, UR13, 0x4, UPT ;  /* 0x000000040d00788c */ /* 0x000fe4000bf05270 */
[----:B------:R-:W-:Y:S02]  /*1a80*/  USHF.L.U32 UR19, UR29, 0x6, URZ ;  /* 0x000000061d137899 */ /* 0x000fe400080006ff */
[----:B------:R-:W-:Y:S02]  /*1a90*/  USEL UR9, URZ, 0x1, UP0 ;  /* 0x00000001ff097887 */ /* 0x000fe40008000000 */
[----:B------:R-:W-:-:S02]  /*1aa0*/  USEL UR13, UR13, URZ, UP0 ;  /* 0x000000ff0d0d7287 */ /* 0x000fc40008000000 */
[----:B------:R-:W-:Y:S02]  /*1ab0*/  UIADD3 UR42, UP0, UPT, UR30, 0x180, URZ ;  /* 0x000001801e2a7890 */ /* 0x000fe4000ff1e0ff */
[----:B------:R-:W-:Y:S01]  /*1ac0*/  ULEA UR8, UR13, UR5, 0x3 ;  /* 0x000000050d087291 */ /* 0x000fe2000f8e18ff */
[----:B------:R-:W-:Y:S01]  /*1ad0*/  LOP3.LUT R15, R15, UR9, RZ, 0x3c, !PT ;  /* 0x000000090f0f7c12 */ /* 0x000fe2000f8e3cff */
[----:B------:R-:W-:Y:S02]  /*1ae0*/  UIADD3.X UR45, UPT, UPT, URZ, UR31, URZ, UP1, !UPT ;  /* 0x0000001fff2d7290 */ /* 0x000fe40008ffe4ff */
[----:B------:R-:W-:Y:S01]  /*1af0*/  ULEA.HI UR35, UR4, UR19, URZ, 0x1a ;  /* 0x0000001304237291 */ /* 0x000fe2000f8fd0ff */
[----:B-1----:R-:W-:Y:S01]  /*1b00*/  SHF.L.U32 R2, R15, 0x1f, RZ ;  /* 0x0000001f0f027819 */ /* 0x002fe200000006ff */
[----:B------:R-:W-:Y:S01]  /*1b10*/  UIADD3.X UR43, UPT, UPT, URZ, UR31, URZ, UP0, !UPT ;  /* 0x0000001fff2b7290 */ /* 0x000fe200087fe4ff */
[----:B------:R-:W-:Y:S02]  /*1b20*/  UMOV UR38, 0xf0000 ;  /* 0x000f000000267882 */ /* 0x000fe40000000000 */
[----:B------:R4:W1:Y:S01]  /*1b30*/  SYNCS.PHASECHK.TRANS64.TRYWAIT P0, [UR8+0x20], R2 ;  /* 0x00002002ff0075a7 */ /* 0x0008620008001108 */
[----:B------:R-:W-:Y:S01]  /*1b40*/  USHF.L.U32 UR8, UR39, 0xe, URZ ;  /* 0x0000000e27087899 */ /* 0x000fe200080006ff */
[----:B------:R-:W-:Y:S01]  /*1b50*/  UMOV UR40, 0x0 ;  /* 0x0000000000287882 */ /* 0x000fe20000000000 */
[----:B------:R-:W-:-:S02]  /*1b60*/  UMOV UR41, 0x10000000 ;  /* 0x1000000000297882 */ /* 0x000fc40000000000 */
[----:B------:R-:W-:Y:S02]  /*1b70*/  ULEA UR24, UR4, UR8, 0x1 ;  /* 0x0000000804187291 */ /* 0x000fe4000f8e08ff */
[----:B------:R-:W-:Y:S02]  /*1b80*/  UIADD3 UR8, UPT, UPT, UR5, UR8, URZ ;  /* 0x0000000805087290 */ /* 0x000fe4000fffe0ff */
[----:B------:R-:W-:Y:S02]  /*1b90*/  UIADD3 UR24, UPT, UPT, UR5, UR24, URZ ;  /* 0x0000001805187290 */ /* 0x000fe4000fffe0ff */
[----:B------:R-:W-:Y:S02]  /*1ba0*/  UIADD3 UR16, UPT, UPT, UR8, 0x18400, URZ ;  /* 0x0001840008107890 */ /* 0x000fe4000fffe0ff */
[----:B------:R-:W-:Y:S02]  /*1bb0*/  UIADD3 UR32, UPT, UPT, UR24, 0x8400, URZ ;  /* 0x0000840018207890 */ /* 0x000fe4000fffe0ff */
[----:B------:R-:W-:-:S02]  /*1bc0*/  UIADD3 UR24, UPT, UPT, UR24, 0xa400, URZ ;  /* 0x0000a40018187890 */ /* 0x000fc4000fffe0ff */
[----:B------:R-:W-:Y:S01]  /*1bd0*/  UIADD3 UR8, UPT, UPT, UR8, 0x1a400, URZ ;  /* 0x0001a40008087890 */ /* 0x000fe2000fffe0ff */
[----:B------:R-:W-:Y:S01]  /*1be0*/  UMOV UR25, UR33 ;  /* 0x0000002100197c82 */ /* 0x000fe20008000000 */
[----:B------:R-:W-:Y:S01]  /*1bf0*/  UMOV UR28, UR36 ;  /* 0x00000024001c7c82 */ /* 0x000fe20008000000 */
[----:B------:R-:W-:Y:S01]  /*1c00*/  UMOV UR27, UR35 ;  /* 0x00000023001b7c82 */ /* 0x000fe20008000000 */
[----:B------:R-:W-:Y:S01]  /*1c10*/  UMOV UR17, UR33 ;  /* 0x0000002100117c82 */ /* 0x000fe20008000000 */
[----:B------:R-:W-:Y:S01]  /*1c20*/  UMOV UR20, UR36 ;  /* 0x0000002400147c82 */ /* 0x000fe20008000000 */
[----:B------:R4:W-:Y:S01]  /*1c30*/  UTMALDG.3D.MULTICAST [UR32], [UR44], UR38, desc[UR40] ;  /* 0x000028202c0073b4 */ /* 0x0009e20008011826 */
[----:B------:R-:W-:Y:S01]  /*1c40*/  UMOV UR12, UR36 ;  /* 0x00000024000c7c82 */ /* 0x000fe20008000000 */
[----:B------:R-:W-:Y:S01]  /*1c50*/  UMOV UR9, UR33 ;  /* 0x0000002100097c82 */ /* 0x000fe20008000000 */
[----:B------:R-:W-:Y:S01]  /*1c60*/  UMOV UR11, UR19 ;  /* 0x00000013000b7c82 */ /* 0x000fe20008000000 */
[----:B------:R-:W-:Y:S01]  /*1c70*/  UIADD3 UR29, UPT, UPT, UR29, 0x1, URZ ;  /* 0x000000011d1d7890 */ /* 0x000fe2000fffe0ff */
[----:B------:R-:W-:Y:S01]  /*1c80*/  UMOV UR23, UR6 ;  /* 0x0000000600177c82 */ /* 0x000fe20008000000 */
[----:B------:R-:W-:Y:S01]  /*1c90*/  UMOV UR39, UR13 ;  /* 0x0000000d00277c82 */ /* 0x000fe20008000000 */
[----:B------:R4:W-:Y:S01]  /*1ca0*/  UTMALDG.3D.MULTICAST [UR24], [UR44], UR38, desc[UR40] ;  /* 0x000028182c0073b4 */ /* 0x0009e20008011826 */
[----:B------:R-:W-:Y:S01]  /*1cb0*/  UISETP.NE.AND UP0, UPT, UR29, UR6, UPT ;  /* 0x000000061d00728c */ /* 0x000fe2000bf05270 */
[----:B------:R4:W-:Y:S01]  /*1cc0*/  UTMALDG.3D [UR16], [UR42], desc[UR40] ;  /* 0x000028102a0075b4 */ /* 0x0009e20008011000 */
[----:B------:R4:W-:Y:S07]  /*1cd0*/  UTMALDG.3D [UR8], [UR42], desc[UR40] ;  /* 0x000028082a0075b4 */ /* 0x0009ee0008011000 */
[----:B----4-:R-:W-:Y:S05]  /*1ce0*/  BRA.U UP0, `(.L_x_31) ;  /* 0xfffffffd001c7547 */ /* 0x010fea000b83ffff */
.L_x_25:
[----:B------:R-:W-:Y:S01]  /*1cf0*/  ULEA UR8, UR13, UR5, 0x3 ;  /* 0x000000050d087291 */ /* 0x000fe2000f8e18ff */
[----:B-1----:R-:W-:Y:S01]  /*1d00*/  SHF.L.U32 R2, R15, 0x1f, RZ ;  /* 0x0000001f0f027819 */ /* 0x002fe200000006ff */
[----:B------:R-:W-:Y:S01]  /*1d10*/  @!P1 SYNCS.ARRIVE.TRANS64.A1T0 RZ, [UR5+0x88], RZ ;  /* 0x000088ffffff99a7 */ /* 0x000fe20008100005 */
[----:B------:R-:W-:-:S06]  /*1d20*/  UISETP.GT.AND UP0, UPT, UR22, UR21, UPT ;  /* 0x000000151600728c */ /* 0x000fcc000bf04270 */
[----:B--2---:R1:W2:Y:S03]  /*1d30*/  SYNCS.PHASECHK.TRANS64.TRYWAIT P0, [UR8+0x20], R2 ;  /* 0x00002002ff0075a7 */ /* 0x0042a60008001108 */
[----:B------:R-:W-:Y:S05]  /*1d40*/  BRA.U !UP0, `(.L_x_32) ;  /* 0x0000000108f07547 */ /* 0x000fea000b800000 */
[----:B------:R-:W-:Y:S02]  /*1d50*/  UIADD3 UR38, UPT, UPT, UR14, UR23, URZ ;  /* 0x000000170e267290 */ /* 0x000fe4000fffe0ff */
[----:B------:R-:W-:Y:S02]  /*1d60*/  UIADD3 UR26, UPT, UPT, UR34, 0x40, URZ ;  /* 0x00000040221a7890 */ /* 0x000fe4000fffe0ff */
[----:B------:R-:W-:Y:S01]  /*1d70*/  UIADD3 UR10, UPT, UPT, UR18, 0x40, URZ ;  /* 0x00000040120a7890 */ /* 0x000fe2000fffe0ff */
[----:B------:R-:W-:-:S11]  /*1d80*/  UMOV UR39, UR13 ;  /* 0x0000000d00277c82 */ /* 0x000fd60008000000 */
.L_x_38:
[----:B------:R-:W-:Y:S01]  /*1d90*/  ULEA UR33, UR39, UR5, 0x3 ;  /* 0x0000000527217291 */ /* 0x000fe2000f8e18ff */
[----:B--2---:R-:W-:Y:S01]  /*1da0*/  @!P6 MOV R3, 0x8000 ;  /* 0x000080000003e802 */ /* 0x004fe20000000f00 */
[----:B-12---:R-:W-:Y:S10]  /*1db0*/  @P0 BRA `(.L_x_33) ;  /* 0x00000000000c0947 */ /* 0x006ff40003800000 */
[----:B------:R-:W-:-:S04]  /*1dc0*/  SHF.L.U32 R4, R15, 0x1f, RZ ;  /* 0x0000001f0f047819 */ /* 0x000fc800000006ff */
[----:B------:R-:W2:Y:S02]  /*1dd0*/  SYNCS.PHASECHK.TRANS64.TRYWAIT P0, [UR33+0x20], R4 ;  /* 0x00002004ff0075a7 */ /* 0x000ea40008001121 */
[----:B--2---:R-:W-:Y:S05]  /*1de0*/  @!P0 BRA `(.L_x_34) ;  /* 0x0000007000f08947 */ /* 0x004fea0003800000 */
.L_x_33:
[----:B------:R2:W-:Y:S01]  /*1df0*/  @!P6 SYNCS.ARRIVE.TRANS64 RZ, [UR33], R3 ;  /* 0x00000003ffffe9a7 */ /* 0x0005e20008000021 */
[----:B------:R-:W-:-:S04]  /*1e00*/  ULOP3.LUT UR8, UR7, 0x2, URZ, 0xfc, !UPT ;  /* 0x0000000207087892 */ /* 0x000fc8000f8efcff */
[----:B------:R-:W-:-:S09]  /*1e10*/  UISETP.NE.AND UP0, UPT, UR8, 0x2, UPT ;  /* 0x000000020800788c */ /* 0x000fd2000bf05270 */
[----:B------:R-:W-:Y:S05]  /*1e20*/  BRA.U UP0, `(.L_x_35) ;  /* 0x0000000100047547 */ /* 0x000fea000b800000 */
[----:B------:R-:W-:Y:S05]  /*1e30*/  BPT.TRAP 0x1 ;  /* 0x000000040000795c */ /* 0x000fea0000300000 */
.L_x_35:
[----:B------:R-:W-:Y:S04]  /*1e40*/  BSSY.RECONVERGENT B0, `(.L_x_36) ;  /* 0x0000003000007945 */ /* 0x000fe80003800200 */
[----:B------:R-:W-:Y:S05]  /*1e50*/  @P4 BRA `(.L_x_37) ;  /* 0x0000000000044947 */ /* 0x000fea0003800000 */
[----:B------:R-:W-:Y:S05]  /*1e60*/  BPT.TRAP 0x1 ;  /* 0x000000040000795c */ /* 0x000fea0000300000 */
.L_x_37:
[----:B------:R-:W-:Y:S05]  /*1e70*/  BSYNC.RECONVERGENT B0 ;  /* 0x0000000000007941 */ /* 0x000fea0003800200 */
.L_x_36:
        /* <DEDUP_REMOVED lines=36> */
[----:B------:R4:W-:Y:S02]  /*20c0*/  UTMALDG.3D.MULTICAST [UR24], [UR44], UR29, desc[UR40] ;  /* 0x000028182c0073b4 */ /* 0x0009e4000801181d */
[----:B------:R-:W-:Y:S01]  /*20d0*/  UISETP.NE.AND UP0, UPT, UR23, UR38, UPT ;  /* 0x000000261700728c */ /* 0x000fe2000bf05270 */
[----:B------:R4:W-:Y:S01]  /*20e0*/  UTMALDG.3D [UR16], [UR42], desc[UR40] ;  /* 0x000028102a0075b4 */ /* 0x0009e20008011000 */
[----:B------:R4:W-:Y:S07]  /*20f0*/  UTMALDG.3D [UR8], [UR42], desc[UR40] ;  /* 0x000028082a0075b4 */ /* 0x0009ee0008011000 */
[----:B----4-:R-:W-:Y:S05]  /*2100*/  BRA.U UP0, `(.L_x_38) ;  /* 0xfffffffd00207547 */ /* 0x010fea000b83ffff */
.L_x_32:
[C---:B-1----:R-:W-:Y:S01]  /*2110*/  LEA R2, R14.reuse, UR5, 0x3 ;  /* 0x000000050e027c11 */ /* 0x042fe2000f8e18ff */
[----:B------:R-:W-:Y:S01]  /*2120*/  NOP ;  /* 0x0000000000007918 */ /* 0x000fe20000000000 */
[----:B--2---:R-:W-:Y:S02]  /*2130*/  SHF.L.U32 R3, R13, 0x1f, RZ ;  /* 0x0000001f0d037819 */ /* 0x004fe400000006ff */
[----:B------:R-:W-:Y:S02]  /*2140*/  LEA R4, R14, UR5, 0x4 ;  /* 0x000000050e047c11 */ /* 0x000fe4000f8e20ff */
[----:B------:R-:W1:Y:S02]  /*2150*/  SYNCS.PHASECHK.TRANS64.TRYWAIT P0, [R2+URZ+0x90], R3 ;  /* 0x00009003020075a7 */ /* 0x000e6400080011ff */
[----:B-1----:R-:W-:Y:S05]  /*2160*/  @!P0 BRA `(.L_x_39) ;  /* 0x0000007000288947 */ /* 0x002fea0003800000 */
.L_x_141:
[----:B------:R-:W2:Y:S01]  /*2170*/  LDS.128 R4, [R4+0x120] ;  /* 0x0001200004047984 */ /* 0x000ea20000000c00 */
[----:B------:R-:W-:Y:S01]  /*2180*/  ISETP.GE.AND P0, PT, R40, 0x1, PT ;  /* 0x000000012800780c */ /* 0x000fe20003f06270 */
[----:B-1----:R-:W-:Y:S01]  /*2190*/  VIADD R2, R2, 0xa0 ;  /* 0x000000a002027836 */ /* 0x002fe20000000000 */
[----:B------:R-:W-:Y:S01]  /*21a0*/  @!PT LDS RZ, [RZ] ;  /* 0x00000000fffff984 */ /* 0x000fe20000000800 */
[----:B------:R-:W-:Y:S01]  /*21b0*/  @!PT LDS RZ, [RZ] ;  /* 0x00000000fffff984 */ /* 0x000fe20000000800 */
[----:B------:R-:W-:Y:S01]  /*21c0*/  @!PT LDS RZ, [RZ] ;  /* 0x00000000fffff984 */ /* 0x000fe20000000800 */
[----:B------:R-:W-:Y:S01]  /*21d0*/  @!PT LDS RZ, [RZ] ;  /* 0x00000000fffff984 */ /* 0x000fe20000000800 */
[----:B------:R1:W-:Y:S06]  /*21e0*/  MEMBAR.ALL.CTA ;  /* 0x0000000000007992 */ /* 0x0003ec0000008000 */
[----:B-1----:R-:W1:Y:S01]  /*21f0*/  FENCE.VIEW.ASYNC.S ;  /* 0x00000000000073c6 */ /* 0x002e620000000000 */
[----:B------:R-:W-:-:S04]  /*2200*/  PRMT R2, RZ, 0x654, R2 ;  /* 0x00000654ff027816 */ /* 0x000fc80000000002 */
[----:B-1----:R1:W-:Y:S01]  /*2210*/  SYNCS.ARRIVE.TRANS64.RED.A1T0 RZ, [R2+URZ], RZ ;  /* 0x000000ff02ff79a7 */ /* 0x0023e200081004ff */
[----:B--2---:R-:W-:-:S13]  /*2220*/  LOP3.LUT P2, RZ, R6, 0x1, RZ, 0xc0, !PT ;  /* 0x0000000106ff7812 */ /* 0x004fda000784c0ff */
[----:B------:R-:W-:Y:S01]  /*2230*/  @P2 SHF.R.U32.HI R3, RZ, 0x10, R5 ;  /* 0x00000010ff032819 */ /* 0x000fe20000011605 */
[----:B------:R-:W-:Y:S01]  /*2240*/  VOTEU.ANY UP0, P2 ;  /* 0x0000000000ff7886 */ /* 0x000fe20001000100 */
[----:B------:R-:W-:Y:S02]  /*2250*/  @P2 MOV R10, R4 ;  /* 0x00000004000a2202 */ /* 0x000fe40000000f00 */
[----:B------:R-:W-:Y:S02]  /*2260*/  @P2 R2UR.BROADCAST UR8, R3 ;  /* 0x00000000030822ca */ /* 0x000fe400008e0000 */
[----:B------:R-:W-:-:S11]  /*2270*/  @P2 LOP3.LUT R9, R5, 0xffff, RZ, 0xc0, !PT ;  /* 0x0000ffff05092812 */ /* 0x000fd600078ec0ff */
[----:B------:R-:W-:Y:S01]  /*2280*/  @UP0 UMOV UR36, UR8 ;  /* 0x0000000800240c82 */ /* 0x000fe20008000000 */
[----:B-1----:R-:W-:Y:S05]  /*2290*/  @!P0 BRA `(.L_x_40) ;  /* 0x0000000000b88947 */ /* 0x002fea0003800000 */
[----:B------:R-:W3:Y:S01]  /*22a0*/  LDC.64 R4, c[0x0][0xb18] ;  /* 0x0002c600ff047b82 */ /* 0x000ee20000000a00 */
[----:B------:R-:W-:-:S07]  /*22b0*/  ISETP.NE.AND P3, PT, R40, 0x1, PT ;  /* 0x000000012800780c */ /* 0x000fce0003f65270 */
[----:B------:R-:W1:Y:S08]  /*22c0*/  LDC.64 R6, c[0x0][0xb10] ;  /* 0x0002c400ff067b82 */ /* 0x000e700000000a00 */
[----:B------:R-:W2:Y:S08]  /*22d0*/  LDC R16, c[0x0][0xb20] ;  /* 0x0002c800ff107b82 */ /* 0x000eb00000000800 */
[----:B------:R-:W4:Y:S01]  /*22e0*/  LDC R17, c[0x0][0xb0c] ;  /* 0x0002c300ff117b82 */ /* 0x000f220000000800 */
[----:B---3--:R-:W-:Y:S01]  /*22f0*/  IMAD.HI.U32 R19, R0, R5, RZ ;  /* 0x0000000500137227 */ /* 0x008fe200078e00ff */
[----:B------:R-:W-:-:S03]  /*2300*/  ISETP.NE.AND P0, PT, R4, 0x1, PT ;  /* 0x000000010400780c */ /* 0x000fc60003f05270 */
[----:B------:R-:W-:-:S03]  /*2310*/  IMAD.HI.U32 R5, R9, R5, RZ ;  /* 0x0000000509057227 */ /* 0x000fc600078e00ff */
[----:B------:R-:W3:Y:S01]  /*2320*/  LDC.64 R2, c[0x0][0xb28] ;  /* 0x0002ca00ff027b82 */ /* 0x000ee20000000a00 */
[----:B-1----:R-:W-:-:S04]  /*2330*/  IMAD.HI.U32 R20, R8, R6, RZ ;  /* 0x0000000608147227 */ /* 0x002fc800078e00ff */
[----:B------:R-:W-:Y:S01]  /*2340*/  IMAD.HI.U32 R21, R10, R6, RZ ;  /* 0x000000060a157227 */ /* 0x000fe200078e00ff */
[----:B------:R-:W-:Y:S02]  /*2350*/  SHF.R.U32.HI R20, RZ, R7, R20 ;  /* 0x00000007ff147219 */ /* 0x000fe40000011614 */
[-C--:B--2---:R-:W-:Y:S02]  /*2360*/  SHF.R.U32.HI R19, RZ, R16.reuse, R19 ;  /* 0x00000010ff137219 */ /* 0x084fe40000011613 */
[----:B------:R-:W-:Y:S02]  /*2370*/  SHF.R.U32.HI R5, RZ, R16, R5 ;  /* 0x00000010ff057219 */ /* 0x000fe40000011605 */
[----:B------:R-:W-:Y:S02]  /*2380*/  SEL R19, R0, R19, !P0 ;  /* 0x0000001300137207 */ /* 0x000fe40004000000 */
[----:B------:R-:W-:Y:S02]  /*2390*/  SHF.R.U32.HI R21, RZ, R7, R21 ;  /* 0x00000007ff157219 */ /* 0x000fe40000011615 */
[----:B----4-:R-:W-:-:S02]  /*23a0*/  ISETP.NE.AND P1, PT, R17, 0x1, PT ;  /* 0x000000011100780c */ /* 0x010fc40003f25270 */
[----:B------:R-:W-:Y:S02]  /*23b0*/  SEL R5, R9, R5, !P0 ;  /* 0x0000000509057207 */ /* 0x000fe40004000000 */
[----:B------:R-:W-:Y:S02]  /*23c0*/  SEL R20, R8, R20, !P1 ;  /* 0x0000001408147207 */ /* 0x000fe40004800000 */
[----:B------:R-:W-:Y:S01]  /*23d0*/  SEL R21, R10, R21, !P1 ;  /* 0x000000150a157207 */ /* 0x000fe20004800000 */
[----:B---3--:R-:W-:-:S04]  /*23e0*/  IMAD.HI.U32 R18, R19, R2, RZ ;  /* 0x0000000213127227 */ /* 0x008fc800078e00ff */
        /* <DEDUP_REMOVED lines=10> */
[----:B------:R-:W-:-:S04]  /*2490*/  @!P0 IMAD.HI.U32 R7, R21, R2, RZ ;  /* 0x0000000215078227 */ /* 0x000fc800078e00ff */
[----:B------:R-:W-:Y:S01]  /*24a0*/  IMAD.MOV R2, RZ, RZ, -R6 ;  /* 0x000000ffff027224 */ /* 0x000fe200078e0a06 */
[----:B------:R-:W-:Y:S02]  /*24b0*/  @!P0 SHF.R.U32.HI R3, RZ, R3, R7 ;  /* 0x00000003ff038219 */ /* 0x000fe40000011607 */
[----:B------:R-:W-:Y:S01]  /*24c0*/  IADD3 R7, PT, PT, -R5, RZ, RZ ;  /* 0x000000ff05077210 */ /* 0x000fe20007ffe1ff */
[----:B------:R-:W-:Y:S01]  /*24d0*/  IMAD R2, R40, R2, R5 ;  /* 0x0000000228027224 */ /* 0x000fe200078e0205 */
        /* <DEDUP_REMOVED lines=10> */
.L_x_40:
[----:B------:R-:W1:Y:S02]  /*2580*/  LDCU UR8, c[0x0][0xb30] ;  /* 0x00016600ff0877ac */ /* 0x000e640008000800 */
[----:B-1----:R-:W-:-:S09]  /*2590*/  UISETP.NE.AND UP0, UPT, UR8, 0x1, UPT ;  /* 0x000000010800788c */ /* 0x002fd2000bf05270 */
[----:B------:R-:W-:Y:S05]  /*25a0*/  BRA.U UP0, `(.L_x_41) ;  /* 0x0000000100407547 */ /* 0x000fea000b800000 */
[----:B------:R-:W1:Y:S08]  /*25b0*/  LDC.64 R4, c[0x0][0xb10] ;  /* 0x0002c400ff047b82 */ /* 0x000e700000000a00 */
[----:B------:R-:W2:Y:S08]  /*25c0*/  LDC.64 R2, c[0x0][0xb18] ;  /* 0x0002c600ff027b82 */ /* 0x000eb00000000a00 */
[----:B------:R-:W4:Y:S08]  /*25d0*/  LDC R6, c[0x0][0xb20] ;  /* 0x0002c800ff067b82 */ /* 0x000f300000000800 */
[----:B------:R-:W3:Y:S01]  /*25e0*/  LDC R7, c[0x0][0xb0c] ;  /* 0x0002c300ff077b82 */ /* 0x000ee20000000800 */
[----:B-1----:R-:W-:-:S05]  /*25f0*/  IMAD.HI.U32 R4, R10, R4, RZ ;  /* 0x000000040a047227 */ /* 0x002fca00078e00ff */
[----:B------:R-:W-:Y:S01]  /*2600*/  SHF.R.U32.HI R4, RZ, R5, R4 ;  /* 0x00000005ff047219 */ /* 0x000fe20000011604 */
[----:B--2---:R-:W-:Y:S01]  /*2610*/  IMAD.HI.U32 R3, R9, R3, RZ ;  /* 0x0000000309037227 */ /* 0x004fe200078e00ff */
[----:B------:R-:W-:-:S04]  /*2620*/  ISETP.NE.AND P0, PT, R2, 0x1, PT ;  /* 0x000000010200780c */ /* 0x000fc80003f05270 */
[----:B----4-:R-:W-:-:S04]  /*2630*/  SHF.R.U32.HI R3, RZ, R6, R3 ;  /* 0x00000006ff037219 */ /* 0x010fc80000011603 */
[----:B------:R-:W-:Y:S02]  /*2640*/  SEL R3, R9, R3, !P0 ;  /* 0x0000000309037207 */ /* 0x000fe40004000000 */
[----:B---3--:R-:W-:-:S04]  /*2650*/  ISETP.NE.AND P1, PT, R7, 0x1, PT ;  /* 0x000000010700780c */ /* 0x008fc80003f25270 */
[----:B------:R-:W-:-:S05]  /*2660*/  SEL R4, R10, R4, !P1 ;  /* 0x000000040a047207 */ /* 0x000fca0004800000 */
[----:B------:R-:W-:Y:S02]  /*2670*/  IMAD.IADD R5, R3, 0x1, -R4 ;  /* 0x0000000103057824 */ /* 0x000fe400078e0a04 */
[----:B------:R-:W-:Y:S02]  /*2680*/  IMAD.IADD R3, R4, 0x1, -R3 ;  /* 0x0000000104037824 */ /* 0x000fe400078e0a03 */
[----:B------:R-:W-:Y:S02]  /*2690*/  IMAD R10, R5, R7, R10 ;  /* 0x00000007050a7224 */ /* 0x000fe400078e020a */
[----:B------:R-:W-:-:S07]  /*26a0*/  IMAD R9, R3, R2, R9 ;  /* 0x0000000203097224 */ /* 0x000fce00078e0209 */
.L_x_41:
[----:B------:R-:W-:Y:S01]  /*26b0*/  VIADD R14, R14, 0x1 ;  /* 0x000000010e0e7836 */ /* 0x000fe20000000000 */
[----:B------:R-:W-:Y:S01]  /*26c0*/  PLOP3.LUT P1, PT, PT, PT, PT, 0x80, 0x8 ;  /* 0x000000000008781c */ /* 0x000fe20003f2f070 */
[----:B------:R-:W-:Y:S02]  /*26d0*/  IMAD.IADD R21, R10, 0x1, R87 ;  /* 0x000000010a157824 */ /* 0x000fe400078e0257 */
[----:B------:R-:W-:Y:S01]  /*26e0*/  IMAD.IADD R20, R9, 0x1, R86 ;  /* 0x0000000109147824 */ /* 0x000fe200078e0256 */
[----:B------:R-:W-:-:S04]  /*26f0*/  ISETP.NE.AND P0, PT, R14, 0x2, PT ;  /* 0x000000020e00780c */ /* 0x000fc80003f05270 */
[----:B------:R-:W-:Y:S02]  /*2700*/  SEL R2, RZ, 0x1, P0 ;  /* 0x00000001ff027807 */ /* 0x000fe40000000000 */
[----:B------:R-:W-:Y:S02]  /*2710*/  SEL R14, R14, RZ, P0 ;  /* 0x000000ff0e0e7207 */ /* 0x000fe40000000000 */
[----:B------:R-:W-:Y:S01]  /*2720*/  LOP3.LUT R13, R13, R2, RZ, 0x3c, !PT ;  /* 0x000000020d0d7212 */ /* 0x000fe200078e3cff */
[----:B------:R-:W-:Y:S06]  /*2730*/  @P2 BRA `(.L_x_42) ;  /* 0xfffffff000082947 */ /* 0x000fec000383ffff */
[----:B------:R-:W-:Y:S01]  /*2740*/  UIADD3 UR5, UPT, UPT, UR5, 0x20, URZ ;  /* 0x0000002005057890 */ /* 0x000fe2000fffe0ff */
[----:B------:R-:W-:-:S03]  /*2750*/  SHF.L.U32 R2, R15, 0x1f, RZ ;  /* 0x0000001f0f027819 */ /* 0x000fc600000006ff */
[----:B------:R-:W-:-:S09]  /*2760*/  ULEA UR4, UR13, UR5, 0x3 ;  /* 0x000000050d047291 */ /* 0x000fd2000f8e18ff */
[----:B------:R-:W1:Y:S02]  /*2770*/  SYNCS.PHASECHK.TRANS64.TRYWAIT P0, [UR4], R2 ;  /* 0x00000002ff0075a7 */ /* 0x000e640008001104 */
[----:B-1----:R-:W-:Y:S05]  /*2780*/  @!P0 BRA `(.L_x_43) ;  /* 0x0000006800b48947 */ /* 0x002fea0003800000 */
.L_x_143:
[----:B------:R-:W-:-:S04]  /*2790*/  UIADD3 UR6, UPT, UPT, UR13, 0x1, URZ ;  /* 0x000000010d067890 */ /* 0x000fc8000fffe0ff */
[----:B------:R-:W-:-:S04]  /*27a0*/  UISETP.NE.AND UP0, UPT, UR6, 0x4, UPT ;  /* 0x000000040600788c */ /* 0x000fc8000bf05270 */
[----:B------:R-:W-:Y:S02]  /*27b0*/  USEL UR7, URZ, 0x1, UP0 ;  /* 0x00000001ff077887 */ /* 0x000fe40008000000 */
[----:B------:R-:W-:-:S04]  /*27c0*/  USEL UR6, UR6, URZ, UP0 ;  /* 0x000000ff06067287 */ /* 0x000fc80008000000 */
[----:B------:R-:W-:Y:S01]  /*27d0*/  ULEA UR4, UR6, UR5, 0x3 ;  /* 0x0000000506047291 */ /* 0x000fe2000f8e18ff */
[----:B-1----:R-:W-:-:S04]  /*27e0*/  LOP3.LUT R2, R15, UR7, RZ, 0x3c, !PT ;  /* 0x000000070f027c12 */ /* 0x002fc8000f8e3cff */
[----:B------:R-:W-:-:S04]  /*27f0*/  SHF.L.U32 R3, R2, 0x1f, RZ ;  /* 0x0000001f02037819 */ /* 0x000fc800000006ff */
[----:B------:R-:W1:Y:S02]  /*2800*/  SYNCS.PHASECHK.TRANS64.TRYWAIT P0, [UR4], R3 ;  /* 0x00000003ff0075a7 */ /* 0x000e640008001104 */
[----:B-1----:R-:W-:Y:S05]  /*2810*/  @!P0 BRA `(.L_x_44) ;  /* 0x0000006800a88947 */ /* 0x002fea0003800000 */
.L_x_145:
[----:B------:R-:W-:-:S04]  /*2820*/  UIADD3 UR6, UPT, UPT, UR6, 0x1, URZ ;  /* 0x0000000106067890 */ /* 0x000fc8000fffe0ff */
[----:B------:R-:W-:-:S04]  /*2830*/  UISETP.NE.AND UP0, UPT, UR6, 0x4, UPT ;  /* 0x000000040600788c */ /* 0x000fc8000bf05270 */
[----:B------:R-:W-:Y:S02]  /*2840*/  USEL UR7, URZ, 0x1, UP0 ;  /* 0x00000001ff077887 */ /* 0x000fe40008000000 */
[----:B------:R-:W-:-:S04]  /*2850*/  USEL UR6, UR6, URZ, UP0 ;  /* 0x000000ff06067287 */ /* 0x000fc80008000000 */
[----:B------:R-:W-:Y:S01]  /*2860*/  ULEA UR4, UR6, UR5, 0x3 ;  /* 0x0000000506047291 */ /* 0x000fe2000f8e18ff */
[----:B------:R-:W-:-:S04]  /*2870*/  LOP3.LUT R2, R2, UR7, RZ, 0x3c, !PT ;  /* 0x0000000702027c12 */ /* 0x000fc8000f8e3cff */
[----:B-1----:R-:W-:-:S04]  /*2880*/  SHF.L.U32 R3, R2, 0x1f, RZ ;  /* 0x0000001f02037819 */ /* 0x002fc800000006ff */
[----:B------:R-:W1:Y:S02]  /*2890*/  SYNCS.PHASECHK.TRANS64.TRYWAIT P0, [UR4], R3 ;  /* 0x00000003ff0075a7 */ /* 0x000e640008001104 */
[----:B-1----:R-:W-:Y:S05]  /*28a0*/  @!P0 BRA `(.L_x_45) ;  /* 0x00000068009c8947 */ /* 0x002fea0003800000 */
.L_x_147:
[----:B------:R-:W-:-:S04]  /*28b0*/  UIADD3 UR6, UPT, UPT, UR6, 0x1, URZ ;  /* 0x0000000106067890 */ /* 0x000fc8000fffe0ff */
[----:B------:R-:W-:-:S04]  /*28c0*/  UISETP.NE.AND UP0, UPT, UR6, 0x4, UPT ;  /* 0x000000040600788c */ /* 0x000fc8000bf05270 */
[----:B------:R-:W-:Y:S02]  /*28d0*/  USEL UR4, URZ, 0x1, UP0 ;  /* 0x00000001ff047887 */ /* 0x000fe40008000000 */
[----:B------:R-:W-:-:S04]  /*28e0*/  USEL UR6, UR6, URZ, UP0 ;  /* 0x000000ff06067287 */ /* 0x000fc80008000000 */
[----:B------:R-:W-:Y:S01]  /*28f0*/  ULEA UR6, UR6, UR5, 0x3 ;  /* 0x0000000506067291 */ /* 0x000fe2000f8e18ff */
[----:B------:R-:W-:-:S04]  /*2900*/  LOP3.LUT R2, R2, UR4, RZ, 0x3c, !PT ;  /* 0x0000000402027c12 */ /* 0x000fc8000f8e3cff */
[----:B------:R-:W-:Y:S01]  /*2910*/  SHF.L.U32 R2, R2, 0x1f, RZ ;  /* 0x0000001f02027819 */ /* 0x000fe200000006ff */
[----:B-1-3--:R-:W-:-:S07]  /*2920*/  IMAD.U32 R0, RZ, RZ, UR6 ;  /* 0x00000006ff007e24 */ /* 0x00afce000f8e00ff */
.L_x_46:
[----:B-1----:R1:W2:Y:S02]  /*2930*/  SYNCS.PHASECHK.TRANS64.TRYWAIT P0, [R0+URZ], R2 ;  /* 0x00000002000075a7 */ /* 0x0022a400080011ff */
[----:B--2---:R-:W-:Y:S05]  /*2940*/  @!P0 NANOSLEEP.SYNCS 0x989680 ;  /* 0x009896800000895d */ /* 0x004fea0003900000 */
[----:B------:R-:W2:Y:S02]  /*2950*/  @!P0 SYNCS.PHASECHK.TRANS64 P0, [R0+URZ], R2 ;  /* 0x00000002000085a7 */ /* 0x000ea400080010ff */
[----:B--2---:R-:W-:Y:S05]  /*2960*/  @P0 EXIT ;  /* 0x000000000000094d */ /* 0x004fea0003800000 */
[----:B------:R-:W-:Y:S05]  /*2970*/  BRA `(.L_x_46) ;  /* 0xfffffffc00ec7947 */ /* 0x000fea000383ffff */
.L_x_22:
[----:B------:R-:W-:-:S04]  /*2980*/  UISETP.NE.AND UP0, UPT, UR37, URZ, UPT ;  /* 0x000000ff2500728c */ /* 0x000fc8000bf05270 */
[----:B------:R-:W-:-:S09]  /*2990*/  UISETP.NE.OR UP0, UPT, UR5, 0x1, UP0 ;  /* 0x000000010500788c */ /* 0x000fd20008705670 */
[----:B------:R-:W-:Y:S05]  /*29a0*/  BRA.U UP0, `(.L_x_47) ;  /* 0x00000005004c7547 */ /* 0x000fea000b800000 */
[----:B------:R-:W-:Y:S01]  /*29b0*/  HFMA2 R3, -RZ, RZ, 0, 0 ;  /* 0x00000000ff037431 */ /* 0x000fe200000001ff */
[----:B------:R-:W-:Y:S01]  /*29c0*/  ISETP.GE.U32.AND P2, PT, R9, 0x4, PT ;  /* 0x000000040900780c */ /* 0x000fe20003f46070 */
[----:B------:R-:W-:Y:S01]  /*29d0*/  IMAD.MOV.U32 R12, RZ, RZ, 0x1 ;  /* 0x00000001ff0c7424 */ /* 0x000fe200078e00ff */
[----:B------:R-:W-:Y:S01]  /*29e0*/  CS2R R10, SRZ ;  /* 0x00000000000a7805 */ /* 0x000fe2000001ff00 */
[----:B------:R-:W-:Y:S01]  /*29f0*/  IMAD.MOV.U32 R8, RZ, RZ, RZ ;  /* 0x000000ffff087224 */ /* 0x000fe200078e00ff */
[----:B------:R-:W-:Y:S01]  /*2a00*/  UMOV UR4, 0x400 ;  /* 0x0000040000047882 */ /* 0x000fe20000000000 */
[----:B------:R-:W-:Y:S01]  /*2a10*/  UMOV UR6, URZ ;  /* 0x000000ff00067c82 */ /* 0x000fe20008000000 */
[----:B------:R-:W-:-:S12]  /*2a20*/  ULEA UR37, UR37, UR4, 0x18 ;  /* 0x0000000425257291 */ /* 0x000fd8000f8ec0ff */
.L_x_51:
[----:B------:R-:W-:Y:S02]  /*2a30*/  LEA R0, R3, UR37, 0x3 ;  /* 0x0000002503007c11 */ /* 0x000fe4000f8e18ff */
[----:B------:R-:W-:-:S03]  /*2a40*/  SHF.L.U32 R4, R8, 0x1f, RZ ;  /* 0x0000001f08047819 */ /* 0x000fc600000006ff */
[----:B------:R-:W-:Y:S01]  /*2a50*/  VIADD R5, R0, 0x100 ;  /* 0x0000010000057836 */ /* 0x000fe20000000000 */
[----:B------:R-:W1:Y:S02]  /*2a60*/  SYNCS.PHASECHK.TRANS64.TRYWAIT P0, [R0+URZ+0xf0], R4 ;  /* 0x0000f004000075a7 */ /* 0x000e6400080011ff */
[----:B-1----:R-:W-:Y:S05]  /*2a70*/  @!P0 BRA `(.L_x_48) ;  /* 0x0000006800408947 */ /* 0x002fea0003800000 */
.L_x_148:
[----:B------:R-:W-:Y:S01]  /*2a80*/  ULEA UR5, UR6, UR37, 0x3 ;  /* 0x0000002506057291 */ /* 0x000fe2000f8e18ff */
[----:B-1----:R-:W-:Y:S01]  /*2a90*/  PRMT R0, RZ, 0x654, R5 ;  /* 0x00000654ff007816 */ /* 0x002fe20000000005 */
[----:B------:R-:W-:Y:S01]  /*2aa0*/  @!P2 IMAD.MOV.U32 R4, RZ, RZ, 0x10 ;  /* 0x00000010ff04a424 */ /* 0x000fe200078e00ff */
[----:B------:R-:W-:Y:S01]  /*2ab0*/  SHF.L.U32 R5, R12, 0x1f, RZ ;  /* 0x0000001f0c057819 */ /* 0x000fe200000006ff */
[----:B------:R-:W-:Y:S01]  /*2ac0*/  UIADD3 UR4, UPT, UPT, UR5, 0x90, URZ ;  /* 0x0000009005047890 */ /* 0x000fe2000fffe0ff */
[----:B------:R1:W-:Y:S05]  /*2ad0*/  SYNCS.ARRIVE.TRANS64.RED.A1T0 RZ, [R0+URZ], RZ ;  /* 0x000000ff00ff79a7 */ /* 0x0003ea00081004ff */
[----:B------:R-:W-:Y:S01]  /*2ae0*/  IMAD.U32 R6, RZ, RZ, UR4 ;  /* 0x00000004ff067e24 */ /* 0x000fe2000f8e00ff */
[----:B------:R-:W2:Y:S04]  /*2af0*/  SYNCS.PHASECHK.TRANS64.TRYWAIT P0, [UR5+0xa0], R5 ;  /* 0x0000a005ff0075a7 */ /* 0x000ea80008001105 */
[----:B------:R-:W-:Y:S01]  /*2b00*/  PRMT R6, R9, 0x654, R6 ;  /* 0x0000065409067816 */ /* 0x000fe20000000006 */
[----:B-12---:R-:W-:Y:S06]  /*2b10*/  @!P0 BRA `(.L_x_49) ;  /* 0x00000068002c8947 */ /* 0x006fec0003800000 */
.L_x_150:
[----:B------:R-:W-:Y:S01]  /*2b20*/  ULEA UR4, UR6, UR37, 0x4 ;  /* 0x0000002506047291 */ /* 0x000fe2000f8e20ff */
[----:B------:R-:W-:Y:S01]  /*2b30*/  SEL R2, R6, R2, !P2 ;  /* 0x0000000206027207 */ /* 0x000fe20005000000 */
[----:B------:R-:W-:Y:S01]  /*2b40*/  UIADD3 UR5, UPT, UPT, UR5, 0x90, URZ ;  /* 0x0000009005057890 */ /* 0x000fe2000fffe0ff */
[----:B-1----:R-:W-:Y:S01]  /*2b50*/  LEA R0, R11, UR37, 0x3 ;  /* 0x000000250b007c11 */ /* 0x002fe2000f8e18ff */
[----:B------:R-:W-:Y:S01]  /*2b60*/  UIADD3 UR4, UPT, UPT, UR4, 0x120, URZ ;  /* 0x0000012004047890 */ /* 0x000fe2000fffe0ff */
[----:B------:R1:W-:Y:S01]  /*2b70*/  @!P2 SYNCS.ARRIVE.TRANS64.RED RZ, [R2+URZ], R4 ;  /* 0x0000000402ffa9a7 */ /* 0x0003e200080004ff */
[----:B------:R-:W-:Y:S01]  /*2b80*/  UIADD3 UR6, UPT, UPT, UR6, 0x1, URZ ;  /* 0x0000000106067890 */ /* 0x000fe2000fffe0ff */
[----:B------:R-:W-:-:S03]  /*2b90*/  VIADD R3, R3, 0x1 ;  /* 0x0000000103037836 */ /* 0x000fc60000000000 */
[----:B------:R-:W-:Y:S02]  /*2ba0*/  UISETP.NE.AND UP0, UPT, UR6, 0x2, UPT ;  /* 0x000000020600788c */ /* 0x000fe4000bf05270 */
[----:B------:R-:W-:Y:S01]  /*2bb0*/  ISETP.NE.AND P0, PT, R3, 0x2, PT ;  /* 0x000000020300780c */ /* 0x000fe20003f05270 */
[----:B------:R-:W-:Y:S06]  /*2bc0*/  UGETNEXTWORKID.BROADCAST [UR4], [UR5] ;  /* 0x00000000040073ca */ /* 0x000fec0008000100 */
[----:B------:R-:W-:Y:S02]  /*2bd0*/  USEL UR4, URZ, 0x1, UP0 ;  /* 0x00000001ff047887 */ /* 0x000fe40008000000 */
[----:B------:R-:W-:-:S04]  /*2be0*/  USEL UR6, UR6, URZ, UP0 ;  /* 0x000000ff06067287 */ /* 0x000fc80008000000 */
[----:B------:R-:W-:Y:S02]  /*2bf0*/  LOP3.LUT R12, R12, UR4, RZ, 0x3c, !PT ;  /* 0x000000040c0c7c12 */ /* 0x000fe4000f8e3cff */
[----:B-1----:R-:W-:-:S04]  /*2c00*/  SHF.L.U32 R4, R10, 0x1f, RZ ;  /* 0x0000001f0a047819 */ /* 0x002fc800000006ff */
[----:B------:R-:W1:Y:S02]  /*2c10*/  SYNCS.PHASECHK.TRANS64.TRYWAIT P1, [R0+URZ+0x90], R4 ;  /* 0x00009004000075a7 */ /* 0x000e6400080211ff */
[----:B-1----:R-:W-:Y:S05]  /*2c20*/  @!P1 BRA `(.L_x_50) ;  /* 0x0000006800009947 */ /* 0x002fea0003800000 */
.L_x_151:
[----:B-1----:R-:W-:Y:S01]  /*2c30*/  LEA R4, R11, UR37, 0x4 ;  /* 0x000000250b047c11 */ /* 0x002fe2000f8e20ff */
[----:B------:R-:W-:Y:S01]  /*2c40*/  VIADD R0, R0, 0xa0 ;  /* 0x000000a000007836 */ /* 0x000fe20000000000 */
[----:B------:R-:W-:Y:S01]  /*2c50*/  SEL R3, R3, RZ, P0 ;  /* 0x000000ff03037207 */ /* 0x000fe20000000000 */
[----:B------:R-:W-:-:S03]  /*2c60*/  VIADD R11, R11, 0x1 ;  /* 0x000000010b0b7836 */ /* 0x000fc60000000000 */
[----:B------:R-:W1:Y:S01]  /*2c70*/  LDS.128 R4, [R4+0x120] ;  /* 0x0001200004047984 */ /* 0x000e620000000c00 */
[----:B------:R-:W-:Y:S02]  /*2c80*/  PRMT R0, RZ, 0x654, R0 ;  /* 0x00000654ff007816 */ /* 0x000fe40000000000 */
[C---:B------:R-:W-:Y:S01]  /*2c90*/  ISETP.NE.AND P1, PT, R11.reuse, 0x2, PT ;  /* 0x000000020b00780c */ /* 0x040fe20003f25270 */
[----:B------:R-:W-:Y:S01]  /*2ca0*/  @!PT LDS RZ, [RZ] ;  /* 0x00000000fffff984 */ /* 0x000fe20000000800 */
[----:B------:R-:W-:Y:S01]  /*2cb0*/  @!PT LDS RZ, [RZ] ;  /* 0x00000000fffff984 */ /* 0x000fe20000000800 */
[----:B------:R-:W-:Y:S01]  /*2cc0*/  @!PT LDS RZ, [RZ] ;  /* 0x00000000fffff984 */ /* 0x000fe20000000800 */
[----:B------:R-:W-:Y:S01]  /*2cd0*/  @!PT LDS RZ, [RZ] ;  /* 0x00000000fffff984 */ /* 0x000fe20000000800 */
[----:B------:R2:W-:Y:S06]  /*2ce0*/  MEMBAR.ALL.CTA ;  /* 0x0000000000007992 */ /* 0x0005ec0000008000 */
[----:B--2---:R-:W2:Y:S01]  /*2cf0*/  FENCE.VIEW.ASYNC.S ;  /* 0x00000000000073c6 */ /* 0x004ea20000000000 */
[----:B------:R-:W-:Y:S01]  /*2d00*/  SEL R11, R11, RZ, P1 ;  /* 0x000000ff0b0b7207 */ /* 0x000fe20000800000 */
[----:B--2---:R2:W-:Y:S01]  /*2d10*/  SYNCS.ARRIVE.TRANS64.RED.A1T0 RZ, [R0+URZ], RZ ;  /* 0x000000ff00ff79a7 */ /* 0x0045e200081004ff */
[----:B-1----:R-:W-:-:S02]  /*2d20*/  LOP3.LUT P3, RZ, R6, 0x1, RZ, 0xc0, !PT ;  /* 0x0000000106ff7812 */ /* 0x002fc4000786c0ff */
[----:B------:R-:W-:-:S04]  /*2d30*/  SEL R4, RZ, 0x1, P1 ;  /* 0x00000001ff047807 */ /* 0x000fc80000800000 */
[----:B------:R-:W-:Y:S02]  /*2d40*/  LOP3.LUT R10, R10, R4, RZ, 0x3c, !PT ;  /* 0x000000040a0a7212 */ /* 0x000fe400078e3cff */
[----:B--2---:R-:W-:-:S04]  /*2d50*/  SEL R0, RZ, 0x1, P0 ;  /* 0x00000001ff007807 */ /* 0x004fc80000000000 */
[----:B------:R-:W-:Y:S01]  /*2d60*/  LOP3.LUT R8, R8, R0, RZ, 0x3c, !PT ;  /* 0x0000000008087212 */ /* 0x000fe200078e3cff */
[----:B------:R-:W-:Y:S06]  /*2d70*/  @P3 BRA `(.L_x_51) ;  /* 0xfffffffc002c3947 */ /* 0x000fec000383ffff */
[----:B------:R-:W-:Y:S01]  /*2d80*/  ULEA UR5, UR6, UR37, 0x3 ;  /* 0x0000002506057291 */ /* 0x000fe2000f8e18ff */
[----:B------:R-:W-:-:S08]  /*2d90*/  SHF.L.U32 R2, R12, 0x1f, RZ ;  /* 0x0000001f0c027819 */ /* 0x000fd000000006ff */
[----:B------:R-:W1:Y:S02]  /*2da0*/  SYNCS.PHASECHK.TRANS64 P0, [UR5+0xa0], R2 ;  /* 0x0000a002ff0075a7 */ /* 0x000e640008001005 */
[----:B-1----:R-:W-:Y:S05]  /*2db0*/  @P0 BRA `(.L_x_52) ;  /* 0x0000000000080947 */ /* 0x002fea0003800000 */
[----:B------:R-:W1:Y:S02]  /*2dc0*/  SYNCS.PHASECHK.TRANS64.TRYWAIT P0, [UR5+0xa0], R2 ;  /* 0x0000a002ff0075a7 */ /* 0x000e640008001105 */
[----:B-1----:R-:W-:Y:S05]  /*2dd0*/  @!P0 BRA `(.L_x_53) ;  /* 0x0000006400a88947 */ /* 0x002fea0003800000 */
.L_x_52:
[----:B------:R-:W-:-:S04]  /*2de0*/  UIADD3 UR4, UPT, UPT, UR6, 0x1, URZ ;  /* 0x0000000106047890 */ /* 0x000fc8000fffe0ff */
[----:B------:R-:W-:-:S04]  /*2df0*/  UISETP.NE.AND UP0, UPT, UR4, 0x2, UPT ;  /* 0x000000020400788c */ /* 0x000fc8000bf05270 */
[----:B------:R-:W-:Y:S02]  /*2e00*/  USEL UR7, URZ, 0x1, UP0 ;  /* 0x00000001ff077887 */ /* 0x000fe40008000000 */
[----:B------:R-:W-:-:S04]  /*2e10*/  USEL UR4, UR4, URZ, UP0 ;  /* 0x000000ff04047287 */ /* 0x000fc80008000000 */
[----:B------:R-:W-:Y:S01]  /*2e20*/  ULEA UR4, UR4, UR37, 0x3 ;  /* 0x0000002504047291 */ /* 0x000fe2000f8e18ff */
[----:B-1----:R-:W-:-:S04]  /*2e30*/  LOP3.LUT R2, R12, UR7, RZ, 0x3c, !PT ;  /* 0x000000070c027c12 */ /* 0x002fc8000f8e3cff */
[----:B------:R-:W-:-:S04]  /*2e40*/  SHF.L.U32 R0, R2, 0x1f, RZ ;  /* 0x0000001f02007819 */ /* 0x000fc800000006ff */
[----:B------:R-:W1:Y:S02]  /*2e50*/  SYNCS.PHASECHK.TRANS64 P0, [UR4+0xa0], R0 ;  /* 0x0000a000ff0075a7 */ /* 0x000e640008001004 */
[----:B-1----:R-:W-:Y:S05]  /*2e60*/  @P0 EXIT ;  /* 0x000000000000094d */ /* 0x002fea0003800000 */
[----:B------:R-:W-:Y:S02]  /*2e70*/  SHF.L.U32 R2, R2, 0x1f, RZ ;  /* 0x0000001f02027819 */ /* 0x000fe400000006ff */
[----:B------:R-:W-:-:S07]  /*2e80*/  MOV R0, UR4 ;  /* 0x0000000400007c02 */ /* 0x000fce0008000f00 */
.L_x_54:
[----:B-1----:R1:W2:Y:S02]  /*2e90*/  SYNCS.PHASECHK.TRANS64.TRYWAIT P0, [R0+URZ+0xa0], R2 ;  /* 0x0000a002000075a7 */ /* 0x0022a400080011ff */
[----:B--2---:R-:W-:Y:S05]  /*2ea0*/  @!P0 NANOSLEEP.SYNCS 0x989680 ;  /* 0x009896800000895d */ /* 0x004fea0003900000 */
[----:B------:R-:W2:Y:S02]  /*2eb0*/  @!P0 SYNCS.PHASECHK.TRANS64 P0, [R0+URZ+0xa0], R2 ;  /* 0x0000a002000085a7 */ /* 0x000ea400080010ff */
[----:B--2---:R-:W-:Y:S05]  /*2ec0*/  @P0 EXIT ;  /* 0x000000000000094d */ /* 0x004fea0003800000 */
[----:B------:R-:W-:Y:S05]  /*2ed0*/  BRA `(.L_x_54) ;  /* 0xfffffffc00ec7947 */ /* 0x000fea000383ffff */
.L_x_47:
[----:B------:R-:W-:Y:S05]  /*2ee0*/  BRA.U UP3, `(.L_x_55) ;  /* 0x0000000d03bc7547 */ /* 0x000fea000b800000 */
[----:B------:R-:W-:Y:S01]  /*2ef0*/  UMOV UR4, 0x40 ;  /* 0x0000004000047882 */ /* 0x000fe20000000000 */
[----:B------:R-:W-:Y:S01]  /*2f00*/  NOP ;  /* 0x0000000000007918 */ /* 0x000fe20000000000 */
[----:B------:R-:W-:Y:S01]  /*2f10*/  ULEA UR4, UR37, UR4, 0x18 ;  /* 0x0000000425047291 */ /* 0x000fe2000f8ec0ff */
[----:B------:R-:W-:Y:S02]  /*2f20*/  UMOV UR5, 0x400 ;  /* 0x0000040000057882 */ /* 0x000fe40000000000 */
[----:B------:R-:W-:-:S06]  /*2f30*/  ULEA UR37, UR37, UR5, 0x18 ;  /* 0x0000000525257291 */ /* 0x000fcc000f8ec0ff */
[----:B------:R-:W1:Y:S02]  /*2f40*/  LDS.U8 R2, [UR4+0x1c] ;  /* 0x00001c04ff027984 */ /* 0x000e640008000000 */
[----:B-1----:R-:W-:-:S13]  /*2f50*/  ISETP.NE.AND P0, PT, R2, RZ, PT ;  /* 0x000000ff0200720c */ /* 0x002fda0003f05270 */
[----:B------:R-:W-:Y:S05]  /*2f60*/  @P0 BRA `(.L_x_56) ;  /* 0x0000000000580947 */ /* 0x000fea0003800000 */
[----:B------:R-:W-:-:S13]  /*2f70*/  ELECT P0, URZ, PT ;  /* 0x0000000000ff782f */ /* 0x000fda0003800000 */
[----:B------:R-:W-:Y:S05]  /*2f80*/  @!P0 BRA `(.L_x_57) ;  /* 0x0000000000608947 */ /* 0x000fea0003800000 */
[----:B------:R-:W-:Y:S01]  /*2f90*/  UMOV UR5, 0x10 ;  /* 0x0000001000057882 */ /* 0x000fe20000000000 */
[----:B------:R-:W-:Y:S01]  /*2fa0*/  HFMA2 R2, -RZ, RZ, 0, 5.9604644775390625e-08 ;  /* 0x00000001ff027431 */ /* 0x000fe200000001ff */
[----:B------:R-:W-:-:S03]  /*2fb0*/  MOV R3, 0xffff ;  /* 0x0000ffff00037802 */ /* 0x000fc60000000f00 */
[----:B------:R-:W-:Y:S04]  /*2fc0*/  DEPBAR.LE SB1, 0x36 ;  /* 0x00009d800000791a */ /* 0x000fe80000000000 */
[----:B------:R-:W1:Y:S02]  /*2fd0*/  UTCATOMSWS.FIND_AND_SET.ALIGN UP0, UR5, UR5 ;  /* 0x00000005000575e3 */ /* 0x000e640008000800 */
[----:B-1----:R-:W-:Y:S01]  /*2fe0*/  MOV R4, UR5 ;  /* 0x0000000500047c02 */ /* 0x002fe20008000f00 */
[----:B------:R-:W-:Y:S06]  /*2ff0*/  BRA.U UP0, `(.L_x_58) ;  /* 0x0000000100187547 */ /* 0x000fec000b800000 */
.L_x_59:
[----:B------:R-:W-:Y:S05]  /*3000*/  NANOSLEEP 0x64 ;  /* 0x000000640000795d */ /* 0x000fea0003800000 */
[----:B------:R-:W-:-:S05]  /*3010*/  UMOV UR5, 0x10 ;  /* 0x0000001000057882 */ /* 0x000fca0000000000 */
[----:B------:R-:W-:Y:S04]  /*3020*/  DEPBAR.LE SB1, 0x36 ;  /* 0x00009d800000791a */ /* 0x000fe80000000000 */
[----:B------:R-:W1:Y:S02]  /*3030*/  UTCATOMSWS.FIND_AND_SET.ALIGN UP0, UR5, UR5 ;  /* 0x00000005000575e3 */ /* 0x000e640008000800 */
[----:B-1----:R-:W-:Y:S01]  /*3040*/  MOV R4, UR5 ;  /* 0x0000000500047c02 */ /* 0x002fe20008000f00 */
[----:B------:R-:W-:Y:S05]  /*3050*/  BRA.U !UP0, `(.L_x_59) ;  /* 0xfffffffd08e87547 */ /* 0x000fea000b83ffff */
.L_x_58:
[-C--:B------:R-:W-:Y:S02]  /*3060*/  SHF.L.U32 R3, R3, R4.reuse, RZ ;  /* 0x0000000403037219 */ /* 0x080fe400000006ff */
[----:B------:R-:W-:Y:S01]  /*3070*/  SHF.L.U32 R2, R2, R4, RZ ;  /* 0x0000000402027219 */ /* 0x000fe200000006ff */
[----:B------:R-:W-:Y:S02]  /*3080*/  IMAD.SHL.U32 R4, R4, 0x20, RZ ;  /* 0x0000002004047824 */ /* 0x000fe400078e00ff */
[----:B------:R1:W-:Y:S04]  /*3090*/  ATOMS.OR RZ, [UR4+0x14], R3 ;  /* 0x00001403ffff798c */ /* 0x0003e8000b000004 */
[----:B------:R1:W-:Y:S04]  /*30a0*/  ATOMS.OR RZ, [UR4+0x18], R2 ;  /* 0x00001802ffff798c */ /* 0x0003e8000b000004 */
[----:B------:R1:W-:Y:S01]  /*30b0*/  STS [UR37+0x140], R4 ;  /* 0x00014004ff007988 */ /* 0x0003e20008000825 */
[----:B------:R-:W-:Y:S05]  /*30c0*/  BRA `(.L_x_57) ;  /* 0x0000000000107947 */ /* 0x000fea0003800000 */
.L_x_56:
[----:B------:R-:W-:-:S05]  /*30d0*/  MOV R2, 0xffffffff ;  /* 0xffffffff00027802 */ /* 0x000fca0000000f00 */
[----:B------:R1:W-:Y:S02]  /*30e0*/  STS [UR37+0x140], R2 ;  /* 0x00014002ff007988 */ /* 0x0003e40008000825 */
[----:B-1----:R-:W-:Y:S02]  /*30f0*/  MOV R2, 0x3110 ;  /* 0x0000311000027802 */ /* 0x002fe40000000f00 */
[----:B-----5:R-:W-:Y:S05]  /*3100*/  CALL.REL.NOINC `($__internal_1_$__cuda_sm10x_tcgen05_guardrail_trap_phase_invalid_during_alloc) ;  /* 0x0000006800f47944 */ /* 0x020fea0003c00000 */
.L_x_57:
[----:B------:R-:W-:Y:S05]  /*3110*/  WARPSYNC.ALL ;  /* 0x0000000000007948 */ /* 0x000fea0003800000 */
[----:B------:R-:W2:Y:S01]  /*3120*/  S2UR UR5, SR_CgaCtaId ;  /* 0x00000000000579c3 */ /* 0x000ea20000008800 */
[----:B------:R-:W-:Y:S01]  /*3130*/  UMOV UR4, 0x400 ;  /* 0x0000040000047882 */ /* 0x000fe20000000000 */
[----:B------:R-:W-:-:S06]  /*3140*/  NOP ;  /* 0x0000000000007918 */ /* 0x000fcc0000000000 */
[----:B------:R-:W-:Y:S06]  /*3150*/  BAR.ARV 0x6, 0xa0 ;  /* 0x0182800000007b1d */ /* 0x000fec0000002000 */
[----:B------:R-:W3:Y:S01]  /*3160*/  LDCU UR7, c[0x0][0x38c] ;  /* 0x00007180ff0777ac */ /* 0x000ee20008000800 */
[----:B------:R-:W-:Y:S01]  /*3170*/  LOP3.LUT R0, R0, 0xffff, RZ, 0xc0, !PT ;  /* 0x0000ffff00007812 */ /* 0x000fe200078ec0ff */
[----:B------:R-:W-:Y:S01]  /*3180*/  IMAD.MOV.U32 R11, RZ, RZ, 0x1 ;  /* 0x00000001ff0b7424 */ /* 0x000fe200078e00ff */
[----:B------:R-:W-:Y:S01]  /*3190*/  CS2R R8, SRZ ;  /* 0x0000000000087805 */ /* 0x000fe2000001ff00 */
[----:B------:R-:W4:Y:S01]  /*31a0*/  LDCU UR6, c[0x0][0x38c] ;  /* 0x00007180ff0677ac */ /* 0x000f220008000800 */
[----:B------:R-:W-:Y:S01]  /*31b0*/  R2UR UR9, R0 ;  /* 0x00000000000972ca */ /* 0x000fe200000e0000 */
[----:B------:R-:W-:Y:S01]  /*31c0*/  IMAD.MOV.U32 R10, RZ, RZ, RZ ;  /* 0x000000ffff0a7224 */ /* 0x000fe200078e00ff */
[----:B------:R-:W-:Y:S01]  /*31d0*/  UMOV UR16, URZ ;  /* 0x000000ff00107c82 */ /* 0x000fe20008000000 */
[----:B------:R-:W-:Y:S01]  /*31e0*/  UMOV UR15, URZ ;  /* 0x000000ff000f7c82 */ /* 0x000fe20008000000 */
[----:B--2---:R-:W-:Y:S01]  /*31f0*/  ULEA UR5, UR5, UR4, 0x18 ;  /* 0x0000000405057291 */ /* 0x004fe2000f8ec0ff */
[----:B------:R-:W-:Y:S01]  /*3200*/  UMOV UR24, 0x0 ;  /* 0x0000000000187882 */ /* 0x000fe20000000000 */
[----:B------:R-:W-:-:S02]  /*3210*/  UMOV UR25, 0x8218010 ;  /* 0x0821801000197882 */ /* 0x000fc40000000000 */
[----:B------:R-:W-:Y:S02]  /*3220*/  UIADD3 UR11, UPT, UPT, UR5, 0x8400, URZ ;  /* 0x00008400050b7890 */ /* 0x000fe4000fffe0ff */
[----:B------:R-:W-:Y:S02]  /*3230*/  UIADD3 UR12, UPT, UPT, UR5, 0x18400, URZ ;  /* 0x00018400050c7890 */ /* 0x000fe4000fffe0ff */
[----:B---3--:R-:W-:Y:S01]  /*3240*/  UIADD3 UR7, UPT, UPT, UR7, 0x3f, URZ ;  /* 0x0000003f07077890 */ /* 0x008fe2000fffe0ff */
[----:B-1----:R-:W1:Y:S01]  /*3250*/  LDS R2, [UR5+0x140] ;  /* 0x00014005ff027984 */ /* 0x002e620008000800 */
[----:B------:R-:W-:Y:S02]  /*3260*/  USHF.R.U32.HI UR11, URZ, 0x4, UR11 ;  /* 0x00000004ff0b7899 */ /* 0x000fe4000801160b */
[----:B------:R-:W-:Y:S02]  /*3270*/  USHF.R.S32.HI UR4, URZ, 0x1f, UR7 ;  /* 0x0000001fff047899 */ /* 0x000fe40008011407 */
[----:B------:R-:W-:-:S02]  /*3280*/  USHF.R.U32.HI UR12, URZ, 0x4, UR12 ;  /* 0x00000004ff0c7899 */ /* 0x000fc4000801160c */
[----:B------:R-:W-:Y:S02]  /*3290*/  ULEA.HI UR4, UR4, UR7, URZ, 0x6 ;  /* 0x0000000704047291 */ /* 0x000fe4000f8f30ff */
[----:B------:R-:W-:Y:S02]  /*32a0*/  ULOP3.LUT UR11, UR11, 0x3fff, URZ, 0xc0, !UPT ;  /* 0x00003fff0b0b7892 */ /* 0x000fe4000f8ec0ff */
[----:B------:R-:W-:Y:S02]  /*32b0*/  USHF.R.S32.HI UR4, URZ, 0x6, UR4 ;  /* 0x00000006ff047899 */ /* 0x000fe40008011404 */
[----:B------:R-:W-:Y:S02]  /*32c0*/  ULOP3.LUT UR12, UR12, 0x3fff, URZ, 0xc0, !UPT ;  /* 0x00003fff0c0c7892 */ /* 0x000fe4000f8ec0ff */
[----:B------:R-:W-:Y:S01]  /*32d0*/  UISETP.LT.AND UP0, UPT, UR4, 0x1, UPT ;  /* 0x000000010400788c */ /* 0x000fe2000bf01270 */
[----:B------:R-:W-:Y:S01]  /*32e0*/  UMOV UR22, 0x0 ;  /* 0x0000000000167882 */ /* 0x000fe20000000000 */
[----:B------:R-:W-:-:S02]  /*32f0*/  UMOV UR23, 0x8218010 ;  /* 0x0821801000177882 */ /* 0x000fc40000000000 */
[----:B------:R-:W-:Y:S02]  /*3300*/  USEL UR10, UR4, 0x1, !UP0 ;  /* 0x00000001040a7887 */ /* 0x000fe4000c000000 */
[----:B------:R-:W-:Y:S02]  /*3310*/  ULOP3.LUT UR11, UR11, 0x2000000, URZ, 0xfc, !UPT ;  /* 0x020000000b0b7892 */ /* 0x000fe4000f8efcff */
[----:B------:R-:W-:Y:S02]  /*3320*/  ULOP3.LUT UR12, UR12, 0x2000000, URZ, 0xfc, !UPT ;  /* 0x020000000c0c7892 */ /* 0x000fe4000f8efcff */
[----:B------:R-:W-:Y:S02]  /*3330*/  UIADD3 UR10, UPT, UPT, -UR10, URZ, URZ ;  /* 0x000000ff0a0a7290 */ /* 0x000fe4000fffe1ff */
[----:B----4-:R-:W-:Y:S01]  /*3340*/  UISETP.GE.AND UP3, UPT, UR6, 0x1, UPT ;  /* 0x000000010600788c */ /* 0x010fe2000bf66270 */
[----:B------:R-:W-:Y:S01]  /*3350*/  UMOV UR20, 0x0 ;  /* 0x0000000000147882 */ /* 0x000fe20000000000 */
[----:B------:R-:W-:Y:S01]  /*3360*/  UMOV UR21, 0x8218010 ;  /* 0x0821801000157882 */ /* 0x000fe20000000000 */
[----:B------:R-:W-:Y:S01]  /*3370*/  UMOV UR18, 0x0 ;  /* 0x0000000000127882 */ /* 0x000fe20000000000 */
[----:B------:R-:W-:Y:S01]  /*3380*/  UMOV UR19, 0x8218010 ;  /* 0x0821801000137882 */ /* 0x000fe20000000000 */
[----:B-1----:R-:W-:-:S15]  /*3390*/  R2UR UR17, R2 ;  /* 0x00000000021172ca */ /* 0x002fde00000e0000 */
.L_x_66:
[----:B------:R-:W-:Y:S02]  /*33a0*/  LEA R0, R10, UR5, 0x3 ;  /* 0x000000050a007c11 */ /* 0x000fe4000f8e18ff */
[----:B------:R-:W-:Y:S02]  /*33b0*/  SHF.L.U32 R2, R9, 0x1f, RZ ;  /* 0x0000001f09027819 */ /* 0x000fe400000006ff */
[----:B------:R-:W-:Y:S01]  /*33c0*/  PLOP3.LUT P0, PT, PT, PT, UP3, 0x80, 0x8 ;  /* 0x000000000008781c */ /* 0x000fe20003f0f038 */
[----:B------:R-:W-:Y:S01]  /*33d0*/  VIADD R3, R0, 0xa0 ;  /* 0x000000a000037836 */ /* 0x000fe20000000000 */
[----:B-1----:R-:W1:Y:S02]  /*33e0*/  SYNCS.PHASECHK.TRANS64.TRYWAIT P1, [R0+URZ+0x90], R2 ;  /* 0x00009002000075a7 */ /* 0x002e6400080211ff */
[----:B-1-3--:R-:W-:Y:S09]  /*33f0*/  @!P1 BRA `(.L_x_60) ;  /* 0x0000006000389947 */ /* 0x00aff20003800000 */
.L_x_153:
[----:B------:R-:W-:Y:S01]  /*3400*/  LEA R4, R10, UR5, 0x4 ;  /* 0x000000050a047c11 */ /* 0x000fe2000f8e20ff */
[----:B------:R-:W-:Y:S01]  /*3410*/  @UP3 ULEA UR6, UR15, UR5, 0x3 ;  /* 0x000000050f063291 */ /* 0x000fe2000f8e18ff */
[----:B------:R-:W-:Y:S01]  /*3420*/  PLOP3.LUT P2, PT, PT, PT, PT, 0x80, 0x8 ;  /* 0x000000000008781c */ /* 0x000fe20003f4f070 */
[----:B------:R-:W-:Y:S01]  /*3430*/  ULEA UR7, UR16, UR5, 0x3 ;  /* 0x0000000510077291 */ /* 0x000fe2000f8e18ff */
[----:B------:R-:W-:Y:S01]  /*3440*/  PRMT R3, RZ, 0x654, R3 ;  /* 0x00000654ff037816 */ /* 0x000fe20000000003 */
[----:B------:R-:W-:Y:S01]  /*3450*/  ULEA UR8, UR16, UR17, 0x7 ;  /* 0x0000001110087291 */ /* 0x000fe2000f8e38ff */
[----:B------:R-:W2:Y:S01]  /*3460*/  LDS.128 R4, [R4+0x120] ;  /* 0x0001200004047984 */ /* 0x000ea20000000c00 */
[----:B-1----:R-:W-:Y:S02]  /*3470*/  @P0 SHF.L.U32 R2, R8, 0x1f, RZ ;  /* 0x0000001f08020819 */ /* 0x002fe400000006ff */
[----:B------:R-:W-:Y:S01]  /*3480*/  SHF.L.U32 R0, R11, 0x1f, RZ ;  /* 0x0000001f0b007819 */ /* 0x000fe200000006ff */
[----:B------:R-:W-:Y:S01]  /*3490*/  @!PT LDS RZ, [RZ] ;  /* 0x00000000fffff984 */ /* 0x000fe20000000800 */
[----:B------:R-:W-:Y:S01]  /*34a0*/  @!PT LDS RZ, [RZ] ;  /* 0x00000000fffff984 */ /* 0x000fe20000000800 */
[----:B------:R-:W-:Y:S01]  /*34b0*/  @!PT LDS RZ, [RZ] ;  /* 0x00000000fffff984 */ /* 0x000fe20000000800 */
[----:B------:R-:W-:Y:S01]  /*34c0*/  @!PT LDS RZ, [RZ] ;  /* 0x00000000fffff984 */ /* 0x000fe20000000800 */
[----:B------:R1:W-:Y:S06]  /*34d0*/  MEMBAR.ALL.CTA ;  /* 0x0000000000007992 */ /* 0x0003ec0000008000 */
[----:B-1----:R-:W1:Y:S02]  /*34e0*/  FENCE.VIEW.ASYNC.S ;  /* 0x00000000000073c6 */ /* 0x002e640000000000 */
[----:B-1----:R1:W-:Y:S01]  /*34f0*/  SYNCS.ARRIVE.TRANS64.RED.A1T0 RZ, [R3+URZ], RZ ;  /* 0x000000ff03ff79a7 */ /* 0x0023e200081004ff */
[----:B------:R1:W3:Y:S01]  /*3500*/  @P0 SYNCS.PHASECHK.TRANS64.TRYWAIT P2, [UR6], R2 ;  /* 0x00000002ff0005a7 */ /* 0x0002e20008041106 */
[----:B--2---:R-:W-:Y:S01]  /*3510*/  LOP3.LUT P1, RZ, R6, 0x1, RZ, 0xc0, !PT ;  /* 0x0000000106ff7812 */ /* 0x004fe2000782c0ff */
[----:B------:R-:W2:Y:S02]  /*3520*/  SYNCS.PHASECHK.TRANS64.TRYWAIT P0, [UR7+0xd0], R0 ;  /* 0x0000d000ff0075a7 */ /* 0x000ea40008001107 */
[----:B-123--:R-:W-:Y:S10]  /*3530*/  @!P0 BRA `(.L_x_61) ;  /* 0x0000005c00fc8947 */ /* 0x00eff40003800000 */
.L_x_155:
[----:B------:R-:W-:Y:S01]  /*3540*/  IADD3 R10, PT, PT, R10, 0x1, RZ ;  /* 0x000000010a0a7810 */ /* 0x000fe20007ffe0ff */
[----:B------:R-:W-:Y:S06]  /*3550*/  BRA.U !UP3, `(.L_x_62) ;  /* 0x000000010bc07547 */ /* 0x000fec000b800000 */
[----:B------:R-:W-:Y:S01]  /*3560*/  UPLOP3.LUT UP4, UPT, UPT, UPT, UPT, 0x40, 0x4 ;  /* 0x000000000004789c */ /* 0x000fe20003f8e870 */
[----:B------:R-:W-:Y:S01]  /*3570*/  UMOV UR14, UR10 ;  /* 0x0000000a000e7c82 */ /* 0x000fe20008000000 */
[----:B------:R-:W-:Y:S01]  /*3580*/  UMOV UR13, UR4 ;  /* 0x00000004000d7c82 */ /* 0x000fe20008000000 */
[----:B------:R-:W-:-:S08]  /*3590*/  UMOV UR42, UR15 ;  /* 0x0000000f002a7c82 */ /* 0x000fd00008000000 */
.L_x_65:
[----:B------:R-:W-:Y:S02]  /*35a0*/  UIADD3 UR14, UPT, UPT, UR14, 0x1, URZ ;  /* 0x000000010e0e7890 */ /* 0x000fe4000fffe0ff */
[----:B--2---:R-:W-:Y:S02]  /*35b0*/  ULEA UR6, UR42, UR5, 0x3 ;  /* 0x000000052a067291 */ /* 0x004fe4000f8e18ff */
[----:B------:R-:W-:Y:S01]  /*35c0*/  UISETP.NE.AND UP0, UPT, UR14, URZ, UPT ;  /* 0x000000ff0e00728c */ /* 0x000fe2000bf05270 */
[----:B---3--:R-:W-:Y:S10]  /*35d0*/  @P2 BRA `(.L_x_63) ;  /* 0x00000000000c2947 */ /* 0x008ff40003800000 */
[----:B-1----:R-:W-:Y:S04]  /*35e0*/  SHF.L.U32 R2, R8, 0x1f, RZ ;  /* 0x0000001f08027819 */ /* 0x002fe800000006ff */
[----:B------:R-:W1:Y:S02]  /*35f0*/  SYNCS.PHASECHK.TRANS64.TRYWAIT P0, [UR6], R2 ;  /* 0x00000002ff0075a7 */ /* 0x000e640008001106 */
[----:B-1----:R-:W-:Y:S05]  /*3600*/  @!P0 BRA `(.L_x_64) ;  /* 0x0000005c00e08947 */ /* 0x002fea0003800000 */
.L_x_63:
[----:B------:R-:W-:Y:S01]  /*3610*/  UISETP.NE.AND UP1, UPT, UR13, 0x1, UPT ;  /* 0x000000010d00788c */ /* 0x000fe2000bf25270 */
[----:B------:R-:W-:Y:S01]  /*3620*/  PLOP3.LUT P2, PT, PT, PT, PT, 0x80, 0x8 ;  /* 0x000000000008781c */ /* 0x000fe20003f4f070 */
[----:B------:R-:W-:Y:S02]  /*3630*/  UIADD3 UR15, UPT, UPT, UR42, 0x1, URZ ;  /* 0x000000012a0f7890 */ /* 0x000fe4000fffe0ff */
[----:B------:R-:W-:Y:S02]  /*3640*/  ULEA UR28, UR42, UR12, 0xa ;  /* 0x0000000c2a1c7291 */ /* 0x000fe4000f8e50ff */
[----:B------:R-:W-:Y:S01]  /*3650*/  UISETP.NE.AND UP2, UPT, UR15, 0x4, UPT ;  /* 0x000000040f00788c */ /* 0x000fe2000bf45270 */
[----:B------:R-:W-:Y:S01]  /*3660*/  PLOP3.LUT P0, PT, PT, PT, UP1, 0x80, 0x8 ;  /* 0x000000000008781c */ /* 0x000fe20003f0f018 */
[----:B------:R-:W-:Y:S02]  /*3670*/  UIADD3 UR40, UPT, UPT, UR28, 0x80, URZ ;  /* 0x000000801c287890 */ /* 0x000fe4000fffe0ff */
[----:B------:R-:W-:Y:S02]  /*3680*/  USEL UR27, URZ, 0x1, UP2 ;  /* 0x00000001ff1b7887 */ /* 0x000fe40009000000 */
[----:B------:R-:W-:Y:S02]  /*3690*/  USEL UR15, UR15, URZ, UP2 ;  /* 0x000000ff0f0f7287 */ /* 0x000fe40009000000 */
[----:B------:R-:W-:Y:S02]  /*36a0*/  UIADD3 UR36, UPT, UPT, UR28, 0x100, URZ ;  /* 0x000001001c247890 */ /* 0x000fe4000fffe0ff */
[----:B------:R-:W-:Y:S01]  /*36b0*/  @UP1 ULEA UR26, UR15, UR5, 0x3 ;  /* 0x000000050f1a1291 */ /* 0x000fe2000f8e18ff */
[----:B------:R-:W-:Y:S01]  /*36c0*/  LOP3.LUT R8, R8, UR27, RZ, 0x3c, !PT ;  /* 0x0000001b08087c12 */ /* 0x000fe2000f8e3cff */
[----:B------:R-:W-:Y:S02]  /*36d0*/  UIADD3 UR32, UPT, UPT, UR28, 0x180, URZ ;  /* 0x000001801c207890 */ /* 0x000fe4000fffe0ff */
[----:B------:R-:W-:Y:S01]  /*36e0*/  UIADD3 UR6, UPT, UPT, UR6, 0x20, URZ ;  /* 0x0000002006067890 */ /* 0x000fe2000fffe0ff */
[----:B-1----:R-:W-:Y:S01]  /*36f0*/  @P0 SHF.L.U32 R0, R8, 0x1f, RZ ;  /* 0x0000001f08000819 */ /* 0x002fe200000006ff */
[----:B------:R-:W-:Y:S01]  /*3700*/  UIADD3 UR13, UPT, UPT, UR13, -0x1, URZ ;  /* 0xffffffff0d0d7890 */ /* 0x000fe2000fffe0ff */
[----:B------:R-:W-:Y:S02]  /*3710*/  UMOV UR29, 0x40004040 ;  /* 0x40004040001d7882 */ /* 0x000fe40000000000 */
[----:B------:R2:W3:Y:S01]  /*3720*/  @P0 SYNCS.PHASECHK.TRANS64.TRYWAIT P2, [UR26], R0 ;  /* 0x00000000ff0005a7 */ /* 0x0004e2000804111a */
[----:B------:R-:W-:Y:S01]  /*3730*/  ULEA UR26, UR42, UR11, 0xa ;  /* 0x0000000b2a1a7291 */ /* 0x000fe2000f8e50ff */
[----:B------:R-:W-:Y:S01]  /*3740*/  UMOV UR27, 0x40004040 ;  /* 0x40004040001b7882 */ /* 0x000fe20000000000 */
[----:B------:R-:W-:Y:S02]  /*3750*/  UMOV UR41, 0x40004040 ;  /* 0x4000404000297882 */ /* 0x000fe40000000000 */
[----:B------:R-:W-:Y:S02]  /*3760*/  UIADD3 UR38, UPT, UPT, UR26, 0x80, URZ ;  /* 0x000000801a267890 */ /* 0x000fe4000fffe0ff */
[----:B------:R-:W-:Y:S02]  /*3770*/  UIADD3 UR34, UPT, UPT, UR26, 0x100, URZ ;  /* 0x000001001a227890 */ /* 0x000fe4000fffe0ff */
[----:B------:R-:W-:Y:S01]  /*3780*/  UIADD3 UR30, UPT, UPT, UR26, 0x180, URZ ;  /* 0x000001801a1e7890 */ /* 0x000fe2000fffe0ff */
[----:B------:R2:W-:Y:S01]  /*3790*/  UTCHMMA gdesc[UR26], gdesc[UR28], tmem[UR8], tmem[UR24], idesc[UR25], UP4 ;  /* 0x00ff181c1a0075ea */ /* 0x0005e2000a000008 */
[----:B------:R-:W-:Y:S01]  /*37a0*/  UPLOP3.LUT UP4, UPT, UPT, UPT, UPT, 0x80, 0x8 ;  /* 0x000000000008789c */ /* 0x000fe20003f8f070 */
[----:B------:R-:W-:Y:S01]  /*37b0*/  UMOV UR39, 0x40004040 ;  /* 0x4000404000277882 */ /* 0x000fe20000000000 */
[----:B------:R-:W-:Y:S01]  /*37c0*/  UMOV UR37, 0x40004040 ;  /* 0x4000404000257882 */ /* 0x000fe20000000000 */
[----:B------:R2:W-:Y:S01]  /*37d0*/  UTCHMMA gdesc[UR38], gdesc[UR40], tmem[UR8], tmem[UR22], idesc[UR23], UPT ;  /* 0x00ff1628260075ea */ /* 0x0005e2000b800008 */
[----:B------:R-:W-:Y:S01]  /*37e0*/  UMOV UR35, 0x40004040 ;  /* 0x4000404000237882 */ /* 0x000fe20000000000 */
[----:B------:R-:W-:Y:S01]  /*37f0*/  UMOV UR33, 0x40004040 ;  /* 0x4000404000217882 */ /* 0x000fe20000000000 */
[----:B------:R-:W-:Y:S01]  /*3800*/  UMOV UR31, 0x40004040 ;  /* 0x40004040001f7882 */ /* 0x000fe20000000000 */
[----:B------:R2:W-:Y:S01]  /*3810*/  UTCHMMA gdesc[UR34], gdesc[UR36], tmem[UR8], tmem[UR20], idesc[UR21], UPT ;  /* 0x00ff1424220075ea */ /* 0x0005e2000b800008 */
[----:B------:R2:W-:Y:S01]  /*3820*/  UTCHMMA gdesc[UR30], gdesc[UR32], tmem[UR8], tmem[UR18], idesc[UR19], UPT ;  /* 0x00ff12201e0075ea */ /* 0x0005e2000b800008 */
[----:B------:R2:W-:Y:S01]  /*3830*/  UTCBAR.MULTICAST [UR6], URZ, UR9 ;  /* 0x000000ff060073e9 */ /* 0x0005e20008000809 */
[----:B------:R-:W-:Y:S01]  /*3840*/  UMOV UR42, UR15 ;  /* 0x0000000f002a7c82 */ /* 0x000fe20008000000 */
[----:B------:R-:W-:Y:S05]  /*3850*/  BRA.U UP0, `(.L_x_65) ;  /* 0xfffffffd00507547 */ /* 0x000fea000b83ffff */
.L_x_62:
[----:B------:R-:W-:Y:S01]  /*3860*/  UIADD3 UR16, UPT, UPT, UR16, 0x1, URZ ;  /* 0x0000000110107890 */ /* 0x000fe2000fffe0ff */
[C---:B------:R-:W-:Y:S01]  /*3870*/  ISETP.NE.AND P0, PT, R10.reuse, 0x2, PT ;  /* 0x000000020a00780c */ /* 0x040fe20003f05270 */
[----:B------:R-:W-:Y:S02]  /*3880*/  UIADD3 UR7, UPT, UPT, UR7, 0xb0, URZ ;  /* 0x000000b007077890 */ /* 0x000fe4000fffe0ff */
[----:B------:R-:W-:Y:S01]  /*3890*/  UISETP.NE.AND UP0, UPT, UR16, 0x4, UPT ;  /* 0x000000041000788c */ /* 0x000fe2000bf05270 */
[----:B-12---:R-:W-:Y:S02]  /*38a0*/  SEL R0, RZ, 0x1, P0 ;  /* 0x00000001ff007807 */ /* 0x006fe40000000000 */
[----:B------:R-:W-:Y:S01]  /*38b0*/  SEL R10, R10, RZ, P0 ;  /* 0x000000ff0a0a7207 */ /* 0x000fe20000000000 */
[----:B------:R-:W-:Y:S01]  /*38c0*/  USEL UR6, URZ, 0x1, UP0 ;  /* 0x00000001ff067887 */ /* 0x000fe20008000000 */
[----:B------:R-:W-:Y:S01]  /*38d0*/  LOP3.LUT R9, R9, R0, RZ, 0x3c, !PT ;  /* 0x0000000009097212 */ /* 0x000fe200078e3cff */
[----:B------:R-:W-:Y:S01]  /*38e0*/  USEL UR16, UR16, URZ, UP0 ;  /* 0x000000ff10107287 */ /* 0x000fe20008000000 */
[----:B------:R1:W-:Y:S03]  /*38f0*/  UTCBAR [UR7], URZ ;  /* 0x000000ff070073e9 */ /* 0x0003e600080000ff */
[----:B------:R-:W-:Y:S01]  /*3900*/  LOP3.LUT R11, R11, UR6, RZ, 0x3c, !PT ;  /* 0x000000060b0b7c12 */ /* 0x000fe2000f8e3cff */
[----:B------:R-:W-:Y:S07]  /*3910*/  @P1 BRA `(.L_x_66) ;  /* 0xfffffff800a01947 */ /* 0x000fee000383ffff */
[----:B------:R-:W2:Y:S01]  /*3920*/  S2UR UR4, SR_CgaCtaId ;  /* 0x00000000000479c3 */ /* 0x000ea20000008800 */
[----:B------:R-:W-:Y:S01]  /*3930*/  ELECT P0, URZ, PT ;  /* 0x0000000000ff782f */ /* 0x000fe20003800000 */
[----:B------:R-:W-:Y:S01]  /*3940*/  IMAD.MOV.U32 R0, RZ, RZ, 0x1 ;  /* 0x00000001ff007424 */ /* 0x000fe200078e00ff */
[----:B------:R-:W-:Y:S01]  /*3950*/  UIADD3 UR5, UPT, UPT, UR5, 0xd0, URZ ;  /* 0x000000d005057890 */ /* 0x000fe2000fffe0ff */
[----:B------:R-:W-:Y:S01]  /*3960*/  SHF.L.U32 R2, R11, 0x1f, RZ ;  /* 0x0000001f0b027819 */ /* 0x000fe200000006ff */
[----:B------:R-:W-:-:S03]  /*3970*/  UMOV UR6, 0x40 ;  /* 0x0000004000067882 */ /* 0x000fc60000000000 */
[----:B------:R-:W-:Y:S01]  /*3980*/  UVIRTCOUNT.DEALLOC.SMPOOL 0x80 ;  /* 0x000000800000784c */ /* 0x000fe20000000000 */
[----:B--2---:R-:W-:Y:S02]  /*3990*/  ULEA UR4, UR4, UR6, 0x18 ;  /* 0x0000000604047291 */ /* 0x004fe4000f8ec0ff */
[----:B------:R-:W-:-:S07]  /*39a0*/  ULEA UR6, UR16, UR5, 0x3 ;  /* 0x0000000510067291 */ /* 0x000fce000f8e18ff */
[----:B------:R2:W-:Y:S02]  /*39b0*/  @P0 STS.U8 [UR4+0x1c], R0 ;  /* 0x00001c00ff000988 */ /* 0x0005e40008000004 */
[----:B------:R-:W4:Y:S02]  /*39c0*/  SYNCS.PHASECHK.TRANS64.TRYWAIT P0, [UR6], R2 ;  /* 0x00000002ff0075a7 */ /* 0x000f240008001106 */
[----:B--2-4-:R-:W-:Y:S05]  /*39d0*/  @!P0 BRA `(.L_x_67) ;  /* 0x0000005c00048947 */ /* 0x014fea0003800000 */
.L_x_158:
[----:B-1----:R-:W-:-:S04]  /*39e0*/  UIADD3 UR7, UPT, UPT, UR16, 0x1, URZ ;  /* 0x0000000110077890 */ /* 0x002fc8000fffe0ff */
[----:B------:R-:W-:-:S04]  /*39f0*/  UISETP.NE.AND UP0, UPT, UR7, 0x4, UPT ;  /* 0x000000040700788c */ /* 0x000fc8000bf05270 */
[----:B------:R-:W-:Y:S02]  /*3a00*/  USEL UR8, URZ, 0x1, UP0 ;  /* 0x00000001ff087887 */ /* 0x000fe40008000000 */
[----:B------:R-:W-:-:S04]  /*3a10*/  USEL UR7, UR7, URZ, UP0 ;  /* 0x000000ff07077287 */ /* 0x000fc80008000000 */
[----:B------:R-:W-:Y:S01]  /*3a20*/  ULEA UR6, UR7, UR5, 0x3 ;  /* 0x0000000507067291 */ /* 0x000fe2000f8e18ff */
[----:B--2---:R-:W-:-:S04]  /*3a30*/  LOP3.LUT R2, R11, UR8, RZ, 0x3c, !PT ;  /* 0x000000080b027c12 */ /* 0x004fc8000f8e3cff */
[----:B------:R-:W-:-:S04]  /*3a40*/  SHF.L.U32 R3, R2, 0x1f, RZ ;  /* 0x0000001f02037819 */ /* 0x000fc800000006ff */
[----:B------:R-:W1:Y:S02]  /*3a50*/  SYNCS.PHASECHK.TRANS64.TRYWAIT P0, [UR6], R3 ;  /* 0x00000003ff0075a7 */ /* 0x000e640008001106 */
[----:B-1----:R-:W-:Y:S05]  /*3a60*/  @!P0 BRA `(.L_x_68) ;  /* 0x0000005800f88947 */ /* 0x002fea0003800000 */
.L_x_160:
        /* <DEDUP_REMOVED lines=9> */
.L_x_162:
[----:B------:R-:W-:-:S04]  /*3b00*/  UIADD3 UR7, UPT, UPT, UR7, 0x1, URZ ;  /* 0x0000000107077890 */ /* 0x000fc8000fffe0ff */
[----:B------:R-:W-:-:S04]  /*3b10*/  UISETP.NE.AND UP0, UPT, UR7, 0x4, UPT ;  /* 0x000000040700788c */ /* 0x000fc8000bf05270 */
[----:B------:R-:W-:Y:S02]  /*3b20*/  USEL UR6, URZ, 0x1, UP0 ;  /* 0x00000001ff067887 */ /* 0x000fe40008000000 */
[----:B------:R-:W-:-:S04]  /*3b30*/  USEL UR7, UR7, URZ, UP0 ;  /* 0x000000ff07077287 */ /* 0x000fc80008000000 */
[----:B------:R-:W-:Y:S01]  /*3b40*/  ULEA UR7, UR7, UR5, 0x3 ;  /* 0x0000000507077291 */ /* 0x000fe2000f8e18ff */
[----:B------:R-:W-:-:S04]  /*3b50*/  LOP3.LUT R2, R2, UR6, RZ, 0x3c, !PT ;  /* 0x0000000602027c12 */ /* 0x000fc8000f8e3cff */
[----:B------:R-:W-:-:S04]  /*3b60*/  SHF.L.U32 R2, R2, 0x1f, RZ ;  /* 0x0000001f02027819 */ /* 0x000fc800000006ff */
[----:B------:R-:W2:Y:S02]  /*3b70*/  SYNCS.PHASECHK.TRANS64.TRYWAIT P0, [UR7], R2 ;  /* 0x00000002ff0075a7 */ /* 0x000ea40008001107 */
[----:B--2---:R-:W-:Y:S05]  /*3b80*/  @!P0 BRA `(.L_x_70) ;  /* 0x0000005800e08947 */ /* 0x004fea0003800000 */
.L_x_164:
[----:B------:R-:W-:Y:S01]  /*3b90*/  NOP ;  /* 0x0000000000007918 */ /* 0x000fe20000000000 */
[----:B-1----:R-:W1:Y:S01]  /*3ba0*/  LDS R0, [UR4+0x14] ;  /* 0x00001404ff007984 */ /* 0x002e620008000800 */
[----:B------:R-:W-:Y:S01]  /*3bb0*/  ULOP3.LUT UR6, UR17, 0xffff, URZ, 0xc0, !UPT ;  /* 0x0000ffff11067892 */ /* 0x000fe2000f8ec0ff */
[----:B------:R-:W-:Y:S01]  /*3bc0*/  UMOV UR8, 0xffff ;  /* 0x0000ffff00087882 */ /* 0x000fe20000000000 */
[----:B------:R-:W-:Y:S02]  /*3bd0*/  UMOV UR5, 0x1 ;  /* 0x0000000100057882 */ /* 0x000fe40000000000 */
[----:B------:R-:W-:-:S04]  /*3be0*/  USHF.R.U32.HI UR6, URZ, 0x5, UR6 ;  /* 0x00000005ff067899 */ /* 0x000fc80008011606 */
[----:B------:R-:W-:Y:S02]  /*3bf0*/  USHF.L.U32 UR8, UR8, UR6, URZ ;  /* 0x0000000608087299 */ /* 0x000fe400080006ff */
[----:B------:R-:W-:-:S04]  /*3c00*/  USHF.L.U32 UR5, UR5, UR6, URZ ;  /* 0x0000000605057299 */ /* 0x000fc800080006ff */
[----:B-1----:R-:W-:-:S04]  /*3c10*/  LOP3.LUT R0, R0, UR8, RZ, 0xc0, !PT ;  /* 0x0000000800007c12 */ /* 0x002fc8000f8ec0ff */
[----:B------:R-:W-:-:S13]  /*3c20*/  ISETP.NE.AND P0, PT, R0, UR8, PT ;  /* 0x0000000800007c0c */ /* 0x000fda000bf05270 */
[----:B------:R-:W-:Y:S05]  /*3c30*/  @P0 BRA `(.L_x_71) ;  /* 0x0000000000580947 */ /* 0x000fea0003800000 */
[----:B------:R-:W1:Y:S02]  /*3c40*/  LDS R0, [UR4+0x18] ;  /* 0x00001804ff007984 */ /* 0x000e640008000800 */
[----:B-1----:R-:W-:-:S04]  /*3c50*/  LOP3.LUT R0, R0, UR5, RZ, 0xc0, !PT ;  /* 0x0000000500007c12 */ /* 0x002fc8000f8ec0ff */
[----:B------:R-:W-:-:S13]  /*3c60*/  ISETP.NE.AND P0, PT, R0, UR5, PT ;  /* 0x0000000500007c0c */ /* 0x000fda000bf05270 */
[----:B------:R-:W-:Y:S05]  /*3c70*/  @P0 BRA `(.L_x_72) ;  /* 0x00000000003c0947 */ /* 0x000fea0003800000 */
[----:B------:R-:W1:Y:S01]  /*3c80*/  S2R R2, SR_LANEID ;  /* 0x0000000000027919 */ /* 0x000e620000000000 */
[----:B------:R-:W-:Y:S01]  /*3c90*/  ULOP3.LUT UR8, URZ, UR8, URZ, 0x33, !UPT ;  /* 0x00000008ff087292 */ /* 0x000fe2000f8e33ff */
[----:B------:R-:W-:Y:S02]  /*3ca0*/  VOTEU.ANY UR7, UPT, PT ;  /* 0x0000000000077886 */ /* 0x000fe400038e0100 */
[----:B------:R-:W-:-:S03]  /*3cb0*/  UFLO.U32 UR7, UR7 ;  /* 0x00000007000772bd */ /* 0x000fc600080e0000 */
[----:B------:R-:W-:-:S04]  /*3cc0*/  IMAD.U32 R0, RZ, RZ, UR8 ;  /* 0x00000008ff007e24 */ /* 0x000fc8000f8e00ff */
[----:B------:R2:W4:Y:S02]  /*3cd0*/  REDUX UR6, R0 ;  /* 0x00000000000673c4 */ /* 0x0005240000000000 */
[----:B------:R1:W-:Y:S02]  /*3ce0*/  UTCATOMSWS.AND URZ, UR8 ;  /* 0x0000000800ff79e3 */ /* 0x0003e40008000000 */
[----:B-1----:R-:W-:Y:S02]  /*3cf0*/  ISETP.EQ.U32.AND P0, PT, R2, UR7, PT ;  /* 0x0000000702007c0c */ /* 0x002fe4000bf02070 */
[----:B--2---:R-:W-:Y:S02]  /*3d00*/  LOP3.LUT R0, RZ, UR5, RZ, 0x33, !PT ;  /* 0x00000005ff007c12 */ /* 0x004fe4000f8e33ff */
[----:B----4-:R-:W-:Y:S02]  /*3d10*/  MOV R2, UR6 ;  /* 0x0000000600027c02 */ /* 0x010fe40008000f00 */
[----:B------:R-:W1:Y:S07]  /*3d20*/  REDUX UR5, R0 ;  /* 0x00000000000573c4 */ /* 0x000e6e0000000000 */
[----:B------:R2:W-:Y:S01]  /*3d30*/  @P0 ATOMS.AND RZ, [UR4+0x14], R2 ;  /* 0x00001402ffff098c */ /* 0x0005e2000a800004 */
[----:B-1----:R-:W-:-:S05]  /*3d40*/  IMAD.U32 R0, RZ, RZ, UR5 ;  /* 0x00000005ff007e24 */ /* 0x002fca000f8e00ff */
[----:B------:R2:W-:Y:S01]  /*3d50*/  @P0 ATOMS.AND RZ, [UR4+0x18], R0 ;  /* 0x00001800ffff098c */ /* 0x0005e2000a800004 */
[----:B------:R-:W-:Y:S05]  /*3d60*/  BRA `(.L_x_73) ;  /* 0x0000000000147947 */ /* 0x000fea0003800000 */
.L_x_72:
[----:B------:R-:W-:Y:S02]  /*3d70*/  MOV R2, 0x3d90 ;  /* 0x00003d9000027802 */ /* 0x000fe40000000f00 */
[----:B---3-5:R-:W-:Y:S05]  /*3d80*/  CALL.REL.NOINC `($__internal_0_$__cuda_sm10x_tcgen05_guardrail_trap_col_being_dealloced_not_returned_by_alloc) ;  /* 0x0000005c00c87944 */ /* 0x028fea0003c00000 */
[----:B------:R-:W-:Y:S05]  /*3d90*/  BRA `(.L_x_73) ;  /* 0x0000000000087947 */ /* 0x000fea0003800000 */
.L_x_71:
[----:B------:R-:W-:Y:S02]  /*3da0*/  MOV R2, 0x3dc0 ;  /* 0x00003dc000027802 */ /* 0x000fe40000000f00 */
[----:B---3-5:R-:W-:Y:S05]  /*3db0*/  CALL.REL.NOINC `($__internal_2_$__cuda_sm10x_tcgen05_guardrail_trap_unallocated_columns_being_dealloced) ;  /* 0x0000005c00d47944 */ /* 0x028fea0003c00000 */
.L_x_73:
[----:B------:R-:W-:Y:S01]  /*3dc0*/  NOP ;  /* 0x0000000000007918 */ /* 0x000fe20000000000 */
[----:B------:R-:W-:Y:S05]  /*3dd0*/  EXIT ;  /* 0x000000000000794d */ /* 0x000fea0003800000 */
.L_x_55:
[----:B------:R-:W-:-:S09]  /*3de0*/  UISETP.NE.OR UP4, UPT, UR5, 0x3, !UP4 ;  /* 0x000000030500788c */ /* 0x000fd2000e785670 */
[----:B------:R-:W-:Y:S05]  /*3df0*/  BRA.U UP4, `(.L_x_74) ;  /* 0x0000000d04fc7547 */ /* 0x000fea000b800000 */
[----:B------:R-:W1:Y:S01]  /*3e00*/  LDC R0, c[0x0][0xb30] ;  /* 0x0002cc00ff007b82 */ /* 0x000e620000000800 */
[----:B------:R-:W-:Y:S01]  /*3e10*/  UMOV UR4, 0x400 ;  /* 0x0000040000047882 */ /* 0x000fe20000000000 */
[----:B------:R-:W-:Y:S01]  /*3e20*/  HFMA2 R31, -RZ, RZ, 0, 0 ;  /* 0x00000000ff1f7431 */ /* 0x000fe200000001ff */
[----:B------:R-:W-:Y:S01]  /*3e30*/  ULEA UR4, UR37, UR4, 0x18 ;  /* 0x0000000425047291 */ /* 0x000fe2000f8ec0ff */
[----:B------:R-:W-:Y:S01]  /*3e40*/  IMAD.MOV.U32 R33, RZ, RZ, 0x1 ;  /* 0x00000001ff217424 */ /* 0x000fe200078e00ff */
[----:B------:R-:W-:Y:S01]  /*3e50*/  MOV R29, 0x2000 ;  /* 0x00002000001d7802 */ /* 0x000fe20000000f00 */
[----:B------:R-:W-:Y:S01]  /*3e60*/  IMAD.MOV.U32 R32, RZ, RZ, RZ ;  /* 0x000000ffff207224 */ /* 0x000fe200078e00ff */
[----:B------:R-:W-:Y:S01]  /*3e70*/  UIADD3 UR5, UPT, UPT, UR4, 0x58, URZ ;  /* 0x0000005804057890 */ /* 0x000fe2000fffe0ff */
[----:B------:R-:W2:Y:S01]  /*3e80*/  LDC R28, c[0x0][0x370] ;  /* 0x0000dc00ff1c7b82 */ /* 0x000ea20000000800 */
[----:B------:R-:W-:Y:S02]  /*3e90*/  UPLOP3.LUT UP0, UPT, UPT, UPT, UPT, 0x40, 0x4 ;  /* 0x000000000004789c */ /* 0x000fe40003f0e870 */
[----:B------:R-:W-:-:S02]  /*3ea0*/  UIADD3 UR33, UPT, UPT, UR4, 0x40, URZ ;  /* 0x0000004004217890 */ /* 0x000fc4000fffe0ff */
[----:B------:R-:W-:Y:S02]  /*3eb0*/  UIADD3 UR25, UPT, UPT, UR4, 0x48, URZ ;  /* 0x0000004804197890 */ /* 0x000fe4000fffe0ff */
[----:B------:R-:W-:Y:S01]  /*3ec0*/  UIADD3 UR17, UPT, UPT, UR4, 0x50, URZ ;  /* 0x0000005004117890 */ /* 0x000fe2000fffe0ff */
[----:B------:R-:W3:Y:S01]  /*3ed0*/  LDC R3, c[0x0][0xb0c] ;  /* 0x0002c300ff037b82 */ /* 0x000ee20000000800 */
[----:B------:R-:W-:-:S07]  /*3ee0*/  UPRMT UR5, UR37, 0x654, UR5 ;  /* 0x0000065425057896 */ /* 0x000fce0008000005 */
[----:B------:R-:W4:Y:S01]  /*3ef0*/  LDC R22, c[0x0][0xb20] ;  /* 0x0002c800ff167b82 */ /* 0x000f220000000800 */
[----:B-1----:R-:W-:-:S07]  /*3f00*/  ISETP.NE.AND P1, PT, R0, 0x1, PT ;  /* 0x000000010000780c */ /* 0x002fce0003f25270 */
[----:B------:R-:W1:Y:S08]  /*3f10*/  LDC.64 R34, c[0x0][0x348] ;  /* 0x0000d200ff227b82 */ /* 0x000e700000000a00 */
[----:B------:R-:W1:Y:S08]  /*3f20*/  LDC.64 R14, c[0x0][0x888] ;  /* 0x00022200ff0e7b82 */ /* 0x000e700000000a00 */
[----:B------:R-:W1:Y:S08]  /*3f30*/  LDC.64 R18, c[0x0][0xb10] ;  /* 0x0002c400ff127b82 */ /* 0x000e700000000a00 */
[----:B------:R-:W1:Y:S08]  /*3f40*/  LDC.64 R6, c[0x0][0xb18] ;  /* 0x0002c600ff067b82 */ /* 0x000e700000000a00 */
[----:B------:R-:W1:Y:S08]  /*3f50*/  LDC.64 R4, c[0x0][0xb28] ;  /* 0x0002ca00ff047b82 */ /* 0x000e700000000a00 */
[----:B------:R-:W1:Y:S08]  /*3f60*/  LDC.64 R16, c[0x0][0x890] ;  /* 0x00022400ff107b82 */ /* 0x000e700000000a00 */
[----:B--234-:R-:W1:Y:S02]  /*3f70*/  LDC R23, c[0x0][0x374] ;  /* 0x0000dd00ff177b82 */ /* 0x01ce640000000800 */
.L_x_85:
[C---:B------:R-:W-:Y:S02]  /*3f80*/  LEA R0, R32.reuse, UR4, 0x3 ;  /* 0x0000000420007c11 */ /* 0x040fe4000f8e18ff */
[----:B------:R-:W-:Y:S02]  /*3f90*/  SHF.L.U32 R2, R31, 0x1f, RZ ;  /* 0x0000001f1f027819 */ /* 0x000fe400000006ff */
[----:B------:R-:W-:Y:S02]  /*3fa0*/  LEA R24, R32, UR4, 0x4 ;  /* 0x0000000420187c11 */ /* 0x000fe4000f8e20ff */
[----:B--2---:R-:W2:Y:S02]  /*3fb0*/  SYNCS.PHASECHK.TRANS64.TRYWAIT P0, [R0+URZ+0x90], R2 ;  /* 0x00009002000075a7 */ /* 0x004ea400080011ff */
[----:B--2---:R-:W-:Y:S05]  /*3fc0*/  @!P0 BRA `(.L_x_75) ;  /* 0x0000005400e88947 */ /* 0x004fea0003800000 */
.L_x_165:
[----:B------:R-:W-:Y:S01]  /*3fd0*/  ISETP.GE.AND P0, PT, R40, 0x1, PT ;  /* 0x000000012800780c */ /* 0x000fe20003f06270 */
[----:B------:R-:W3:Y:S01]  /*3fe0*/  LDS.128 R24, [R24+0x120] ;  /* 0x0001200018187984 */ /* 0x000ee20000000c00 */
[----:B--2---:R-:W-:Y:S01]  /*3ff0*/  VIADD R0, R0, 0xa0 ;  /* 0x000000a000007836 */ /* 0x004fe20000000000 */
[----:B------:R-:W-:Y:S01]  /*4000*/  @!PT LDS RZ, [RZ] ;  /* 0x00000000fffff984 */ /* 0x000fe20000000800 */
[----:B------:R-:W-:Y:S01]  /*4010*/  @!PT LDS RZ, [RZ] ;  /* 0x00000000fffff984 */ /* 0x000fe20000000800 */
[----:B------:R-:W-:Y:S01]  /*4020*/  @!PT LDS RZ, [RZ] ;  /* 0x00000000fffff984 */ /* 0x000fe20000000800 */
[----:B------:R-:W-:Y:S01]  /*4030*/  @!PT LDS RZ, [RZ] ;  /* 0x00000000fffff984 */ /* 0x000fe20000000800 */
[----:B------:R2:W-:Y:S06]  /*4040*/  MEMBAR.ALL.CTA ;  /* 0x0000000000007992 */ /* 0x0005ec0000008000 */
[----:B--2---:R-:W2:Y:S01]  /*4050*/  FENCE.VIEW.ASYNC.S ;  /* 0x00000000000073c6 */ /* 0x004ea20000000000 */
[----:B------:R-:W-:Y:S04]  /*4060*/  PRMT R0, RZ, 0x654, R0 ;  /* 0x00000654ff007816 */ /* 0x000fe80000000000 */
[----:B--2---:R2:W-:Y:S01]  /*4070*/  SYNCS.ARRIVE.TRANS64.RED.A1T0 RZ, [R0+URZ], RZ ;  /* 0x000000ff00ff79a7 */ /* 0x0045e200081004ff */
[----:B---3--:R-:W-:Y:S11]  /*4080*/  LOP3.LUT P3, RZ, R26, 0x1, RZ, 0xc0, !PT ;  /* 0x000000011aff7812 */ /* 0x008ff6000786c0ff */
[----:B------:R-:W-:Y:S02]  /*4090*/  @!UPT UIADD3 URZ, UPT, UPT, URZ, URZ, URZ ;  /* 0x000000fffffff290 */ /* 0x000fe4000fffe0ff */
[----:B------:R-:W-:Y:S02]  /*40a0*/  @P3 MOV R11, R24 ;  /* 0x00000018000b3202 */ /* 0x000fe40000000f00 */
[----:B------:R-:W-:Y:S01]  /*40b0*/  @P3 LOP3.LUT R10, R25, 0xffff, RZ, 0xc0, !PT ;  /* 0x0000ffff190a3812 */ /* 0x000fe200078ec0ff */
[----:B--2---:R-:W-:Y:S06]  /*40c0*/  @!P0 BRA `(.L_x_76) ;  /* 0x0000000000a48947 */ /* 0x004fec0003800000 */
[-C--:B-1----:R-:W-:Y:S01]  /*40d0*/  IMAD.HI.U32 R0, R23, R7.reuse, RZ ;  /* 0x0000000717007227 */ /* 0x082fe200078e00ff */
[----:B------:R-:W-:Y:S02]  /*40e0*/  ISETP.NE.AND P0, PT, R6, 0x1, PT ;  /* 0x000000010600780c */ /* 0x000fe40003f05270 */
[----:B------:R-:W-:Y:S01]  /*40f0*/  ISETP.NE.AND P2, PT, R40, 0x1, PT ;  /* 0x000000012800780c */ /* 0x000fe20003f45270 */
[----:B------:R-:W-:Y:S01]  /*4100*/  IMAD.HI.U32 R9, R28, R18, RZ ;  /* 0x000000121c097227 */ /* 0x000fe200078e00ff */
[----:B------:R-:W-:Y:S02]  /*4110*/  SHF.R.U32.HI R0, RZ, R22, R0 ;  /* 0x00000016ff007219 */ /* 0x000fe40000011600 */
[----:B------:R-:W-:Y:S01]  /*4120*/  ISETP.NE.AND P4, PT, R3, 0x1, PT ;  /* 0x000000010300780c */ /* 0x000fe20003f85270 */
[----:B------:R-:W-:Y:S01]  /*4130*/  IMAD.HI.U32 R13, R10, R7, RZ ;  /* 0x000000070a0d7227 */ /* 0x000fe200078e00ff */
[----:B------:R-:W-:Y:S02]  /*4140*/  SHF.R.U32.HI R9, RZ, R19, R9 ;  /* 0x00000013ff097219 */ /* 0x000fe40000011609 */
[----:B------:R-:W-:Y:S01]  /*4150*/  SEL R0, R23, R0, !P0 ;  /* 0x0000000017007207 */ /* 0x000fe20004000000 */
[----:B------:R-:W-:Y:S01]  /*4160*/  IMAD.HI.U32 R12, R11, R18, RZ ;  /* 0x000000120b0c7227 */ /* 0x000fe200078e00ff */
[----:B------:R-:W-:Y:S03]  /*4170*/  SEL R9, R28, R9, !P4 ;  /* 0x000000091c097207 */ /* 0x000fe60006000000 */
[-C--:B------:R-:W-:Y:S01]  /*4180*/  IMAD.HI.U32 R8, R0, R4.reuse, RZ ;  /* 0x0000000400087227 */ /* 0x080fe200078e00ff */
[----:B------:R-:W-:Y:S03]  /*4190*/  SHF.R.U32.HI R12, RZ, R19, R12 ;  /* 0x00000013ff0c7219 */ /* 0x000fe6000001160c */
[----:B------:R-:W-:Y:S01]  /*41a0*/  IMAD.HI.U32 R2, R9, R4, RZ ;  /* 0x0000000409027227 */ /* 0x000fe200078e00ff */
[-C--:B------:R-:W-:Y:S02]  /*41b0*/  @P2 SHF.R.U32.HI R0, RZ, R5.reuse, R8 ;  /* 0x00000005ff002219 */ /* 0x080fe40000011608 */
[----:B------:R-:W-:Y:S02]  /*41c0*/  SHF.R.U32.HI R8, RZ, R22, R13 ;  /* 0x00000016ff087219 */ /* 0x000fe4000001160d */
[----:B------:R-:W-:Y:S01]  /*41d0*/  @P2 SHF.R.U32.HI R9, RZ, R5, R2 ;  /* 0x00000005ff092219 */ /* 0x000fe20000011602 */
[----:B------:R-:W-:Y:S01]  /*41e0*/  IMAD R0, R40, R0, RZ ;  /* 0x0000000028007224 */ /* 0x000fe200078e02ff */
[----:B------:R-:W-:Y:S02]  /*41f0*/  SEL R8, R10, R8, !P0 ;  /* 0x000000080a087207 */ /* 0x000fe40004000000 */
[----:B------:R-:W-:Y:S01]  /*4200*/  SEL R2, R11, R12, !P4 ;  /* 0x0000000c0b027207 */ /* 0x000fe20006000000 */
[----:B------:R-:W-:Y:S01]  /*4210*/  IMAD R12, R40, R9, RZ ;  /* 0x00000009280c7224 */ /* 0x000fe200078e02ff */
[C---:B------:R-:W-:Y:S01]  /*4220*/  ISETP.GE.AND P0, PT, R8.reuse, R0, PT ;  /* 0x000000000800720c */ /* 0x040fe20003f06270 */
[----:B------:R-:W-:Y:S03]  /*4230*/  IMAD.HI.U32 R0, R8, R4, RZ ;  /* 0x0000000408007227 */ /* 0x000fe600078e00ff */
[----:B------:R-:W-:Y:S02]  /*4240*/  ISETP.GE.OR P0, PT, R2, R12, P0 ;  /* 0x0000000c0200720c */ /* 0x000fe40000706670 */
[-C--:B------:R-:W-:Y:S04]  /*4250*/  SHF.R.U32.HI R0, RZ, R5.reuse, R0 ;  /* 0x00000005ff007219 */ /* 0x080fe80000011600 */
[----:B------:R-:W-:Y:S05]  /*4260*/  SEL R13, R8, R0, !P2 ;  /* 0x00000000080d7207 */ /* 0x000fea0005000000 */
[----:B------:R-:W-:Y:S02]  /*4270*/  IMAD.MOV R12, RZ, RZ, -R13 ;  /* 0x000000ffff0c7224 */ /* 0x000fe400078e0a0d */
[----:B------:R-:W-:Y:S04]  /*4280*/  @!P0 IMAD.HI.U32 R0, R2, R4, RZ ;  /* 0x0000000402008227 */ /* 0x000fe800078e00ff */
[----:B------:R-:W-:Y:S01]  /*4290*/  IMAD R12, R40, R12, R8 ;  /* 0x0000000c280c7224 */ /* 0x000fe200078e0208 */
[----:B------:R-:W-:Y:S04]  /*42a0*/  @!P0 SHF.R.U32.HI R0, RZ, R5, R0 ;  /* 0x00000005ff008219 */ /* 0x000fe80000011600 */
[----:B------:R-:W-:Y:S04]  /*42b0*/  @!P0 SEL R0, R2, R0, !P2 ;  /* 0x0000000002008207 */ /* 0x000fe80005000000 */
[----:B------:R-:W-:Y:S01]  /*42c0*/  @!P0 IADD3 R13, PT, PT, R13, -R0, RZ ;  /* 0x800000000d0d8210 */ /* 0x000fe20007ffe0ff */
[----:B------:R-:W-:Y:S01]  /*42d0*/  @!P0 IMAD R0, R9, R12, R0 ;  /* 0x0000000c09008224 */ /* 0x000fe200078e0200 */
[----:B------:R-:W-:Y:S01]  /*42e0*/  IADD3 R9, PT, PT, -R8, RZ, RZ ;  /* 0x000000ff08097210 */ /* 0x000fe20007ffe1ff */
[--C-:B------:R-:W-:Y:S02]  /*42f0*/  IMAD.MOV R12, RZ, RZ, -R2.reuse ;  /* 0x000000ffff0c7224 */ /* 0x100fe400078e0a02 */
[----:B------:R-:W-:Y:S02]  /*4300*/  @!P0 IMAD R8, R13, R40, R2 ;  /* 0x000000280d088224 */ /* 0x000fe400078e0202 */
[----:B------:R-:W-:Y:S02]  /*4310*/  @!P0 IMAD.MOV.U32 R2, RZ, RZ, R0 ;  /* 0x000000ffff028224 */ /* 0x000fe400078e0000 */
[----:B------:R-:W-:Y:S02]  /*4320*/  IMAD R11, R3, R12, R11 ;  /* 0x0000000c030b7224 */ /* 0x000fe400078e020b */
[----:B------:R-:W-:Y:S02]  /*4330*/  IMAD R10, R6, R9, R10 ;  /* 0x00000009060a7224 */ /* 0x000fe400078e020a */
[----:B------:R-:W-:Y:S02]  /*4340*/  IMAD R11, R2, R3, R11 ;  /* 0x00000003020b7224 */ /* 0x000fe400078e020b */
[----:B------:R-:W-:Y:S02]  /*4350*/  IMAD R10, R8, R6, R10 ;  /* 0x00000006080a7224 */ /* 0x000fe400078e020a */
.L_x_76:
[----:B------:R-:W-:Y:S05]  /*4360*/  BRA.U UP0, `(.L_x_77) ;  /* 0x0000000100107547 */ /* 0x000fea000b800000 */
[----:B------:R-:W-:Y:S04]  /*4370*/  MOV R2, UR7 ;  /* 0x0000000700027c02 */ /* 0x000fe80008000f00 */
[----:B------:R-:W-:Y:S04]  /*4380*/  SHF.L.U32 R2, R2, 0x1f, RZ ;  /* 0x0000001f02027819 */ /* 0x000fe800000006ff */
[----:B------:R-:W2:Y:S02]  /*4390*/  SYNCS.PHASECHK.TRANS64.TRYWAIT P0, [UR4+0x88], R2 ;  /* 0x00008802ff0075a7 */ /* 0x000ea40008001104 */
[----:B--2---:R-:W-:Y:S05]  /*43a0*/  @!P0 BRA `(.L_x_78) ;  /* 0x0000005400048947 */ /* 0x004fea0003800000 */
.L_x_77:
[----:B-1----:R-:W-:Y:S02]  /*43b0*/  ISETP.NE.U32.AND P0, PT, R16, RZ, PT ;  /* 0x000000ff1000720c */ /* 0x002fe40003f05070 */
[----:B------:R-:W-:Y:S02]  /*43c0*/  R2UR UR35, R21 ;  /* 0x00000000152372ca */ /* 0x000fe400000e0000 */
[----:B------:R-:W-:Y:S02]  /*43d0*/  R2UR UR34, R20 ;  /* 0x00000000142272ca */ /* 0x000fe400000e0000 */
[----:B------:R-:W-:Y:S02]  /*43e0*/  ISETP.NE.AND.EX P0, PT, R17, RZ, PT, P0 ;  /* 0x000000ff1100720c */ /* 0x000fe40003f05300 */
[----:B------:R-:W-:Y:S02]  /*43f0*/  ISETP.NE.U32.AND P2, PT, R16, RZ, PT ;  /* 0x000000ff1000720c */ /* 0x000fe40003f45070 */
[----:B------:R-:W-:Y:S02]  /*4400*/  SHF.L.U32 R20, R33, 0x1f, RZ ;  /* 0x0000001f21147819 */ /* 0x000fe400000006ff */
[----:B------:R-:W-:Y:S03]  /*4410*/  ISETP.NE.AND.EX P2, PT, R17, RZ, PT, P2 ;  /* 0x000000ff1100720c */ /* 0x000fe60003f45320 */
[----:B------:R-:W-:Y:S02]  /*4420*/  USHF.L.U32 UR35, UR35, 0x7, URZ ;  /* 0x0000000723237899 */ /* 0x000fe400080006ff */
[----:B------:R-:W-:Y:S02]  /*4430*/  USHF.L.U32 UR34, UR34, 0x7, URZ ;  /* 0x0000000722227899 */ /* 0x000fe400080006ff */
[----:B------:R-:W-:Y:S10]  /*4440*/  @!P0 BRA `(.L_x_79) ;  /* 0x00000000002c8947 */ /* 0x000ff40003800000 */
[----:B------:R-:W-:Y:S01]  /*4450*/  ISETP.NE.U32.AND P0, PT, R14, RZ, PT ;  /* 0x000000ff0e00720c */ /* 0x000fe20003f05070 */
[----:B------:R-:W-:Y:S03]  /*4460*/  IMAD.MOV.U32 R88, RZ, RZ, 0x1 ;  /* 0x00000001ff587424 */ /* 0x000fe600078e00ff */
[----:B------:R-:W-:Y:S11]  /*4470*/  ISETP.NE.AND.EX P0, PT, R15, RZ, PT, P0 ;  /* 0x000000ff0f00720c */ /* 0x000ff60003f05300 */
[----:B------:R-:W-:Y:S02]  /*4480*/  @!UPT UIADD3 URZ, UPT, UPT, URZ, URZ, URZ ;  /* 0x000000fffffff290 */ /* 0x000fe4000fffe0ff */
[----:B------:R-:W1:Y:S01]  /*4490*/  @P0 LDC.64 R8, c[0x0][0x888] ;  /* 0x00022200ff080b82 */ /* 0x000e620000000a00 */
[----:B--2---:R-:W-:Y:S04]  /*44a0*/  @P0 IMAD R0, R16, UR36, RZ ;  /* 0x0000002410000c24 */ /* 0x004fe8000f8e02ff */
[----:B-1----:R-:W-:Y:S04]  /*44b0*/  @P0 IMAD.WIDE R8, R0, 0x4, R8 ;  /* 0x0000000400080825 */ /* 0x002fe800078e0208 */
[----:B------:R-:W-:Y:S01]  /*44c0*/  HFMA2 R0, -RZ, RZ, 0, 5.9604644775390625e-08 ;  /* 0x00000001ff007431 */ /* 0x000fe200000001ff */
[----:B-----5:R1:W5:Y:S04]  /*44d0*/  @P0 LDG.E R49, desc[UR46][R8.64] ;  /* 0x0000002e08310981 */ /* 0x020368000c1e1900 */
[----:B------:R-:W-:Y:S01]  /*44e0*/  @!P0 PRMT R88, R0, 0x7610, R88 ;  /* 0x0000761000588816 */ /* 0x000fe20000000058 */
[----:B-1----:R-:W3:Y:S06]  /*44f0*/  @!P0 LDC R49, c[0x0][0x880] ;  /* 0x00022000ff318b82 */ /* 0x002eec0000000800 */
.L_x_79:
[----:B---3-5:R-:W-:Y:S01]  /*4500*/  @!P2 FSETP.EQ.AND P0, PT, R49, RZ, PT ;  /* 0x000000ff3100a20b */ /* 0x028fe20003f02000 */
[----:B------:R-:W-:Y:S01]  /*4510*/  @!UPT UIADD3 URZ, UPT, UPT, URZ, URZ, URZ ;  /* 0x000000fffffff290 */ /* 0x000fe2000fffe0ff */
[----:B------:R-:W-:Y:S11]  /*4520*/  @!P2 BRA `(.L_x_80) ;  /* 0x000000000018a947 */ /* 0x000ff60003800000 */
[----:B------:R-:W-:Y:S02]  /*4530*/  LOP3.LUT P2, RZ, R88, 0xff, RZ, 0xc0, !PT ;  /* 0x000000ff58ff7812 */ /* 0x000fe4000784c0ff */
[----:B------:R-:W-:Y:S04]  /*4540*/  ISETP.NE.U32.AND P0, PT, R14, RZ, PT ;  /* 0x000000ff0e00720c */ /* 0x000fe80003f05070 */
[----:B------:R-:W-:Y:S04]  /*4550*/  ISETP.NE.AND.EX P0, PT, R15, RZ, PT, P0 ;  /* 0x000000ff0f00720c */ /* 0x000fe80003f05300 */
[----:B------:R-:W-:Y:S03]  /*4560*/  PLOP3.LUT P0, PT, P0, PT, PT, 0x8, 0x80 ;  /* 0x000000000080781c */ /* 0x000fe6000070e170 */
[----:B------:R-:W-:Y:S11]  /*4570*/  @P2 FSETP.EQ.AND P0, PT, R49, RZ, PT ;  /* 0x000000ff3100220b */ /* 0x000ff60003f02000 */
[----:B------:R-:W-:Y:S02]  /*4580*/  @!UPT UIADD3 URZ, UPT, UPT, URZ, URZ, URZ ;  /* 0x000000fffffff290 */ /* 0x000fe4000fffe0ff */
.L_x_80:
[----:B------:R-:W1:Y:S01]  /*4590*/  SYNCS.PHASECHK.TRANS64.TRYWAIT P2, [UR4+0x60], R20 ;  /* 0x00006014ff0075a7 */ /* 0x000e620008041104 */
[----:B------:R-:W-:Y:S04]  /*45a0*/  ELECT P4, URZ, PT ;  /* 0x0000000000ff782f */ /* 0x000fe80003880000 */
[----:B------:R-:W-:Y:S11]  /*45b0*/  PLOP3.LUT P4, PT, P0, P4, PT, 0xf2, 0x2f ;  /* 0x00000000002f781c */ /* 0x000ff60000789e72 */
[----:B------:R-:W-:Y:S02]  /*45c0*/  @!UPT UIADD3 URZ, UPT, UPT, URZ, URZ, URZ ;  /* 0x000000fffffff290 */ /* 0x000fe4000fffe0ff */
[----:B------:R-:W-:Y:S05]  /*45d0*/  @!P4 IADD3 R8, P0, PT, R34, 0x580, RZ ;  /* 0x000005802208c810 */ /* 0x000fea0007f1e0ff */
[----:B--2---:R-:W-:Y:S01]  /*45e0*/  @!P4 IMAD.X R2, RZ, RZ, R35, P0 ;  /* 0x000000ffff02c224 */ /* 0x004fe200000e0623 */
[----:B-1----:R-:W-:Y:S07]  /*45f0*/  @!P2 BRA `(.L_x_81) ;  /* 0x000000500088a947 */ /* 0x002fee0003800000 */
.L_x_168:
[----:B------:R-:W-:Y:S01]  /*4600*/  @!P4 R2UR UR8, R8 ;  /* 0x000000000808c2ca */ /* 0x000fe200000e0000 */
[----:B------:R-:W-:Y:S01]  /*4610*/  VOTEU.ALL UP0, P4 ;  /* 0x0000000000ff7886 */ /* 0x000fe20002000000 */
[----:B------:R-:W-:Y:S01]  /*4620*/  @!P4 R2UR UR6, R2 ;  /* 0x000000000206c2ca */ /* 0x000fe200000e0000 */
[----:B-1----:R-:W-:Y:S01]  /*4630*/  @!P4 IMAD.MOV.U32 R0, RZ, RZ, 0x2000 ;  /* 0x00002000ff00c424 */ /* 0x002fe200078e00ff */
[----:B------:R-:W-:Y:S02]  /*4640*/  UMOV UR9, 0x10000000 ;  /* 0x1000000000097882 */ /* 0x000fe40000000000 */
[----:B------:R-:W-:Y:S01]  /*4650*/  @!UP0 UIADD3 UR32, UPT, UPT, UR4, 0x200, URZ ;  /* 0x0000020004208890 */ /* 0x000fe2000fffe0ff */
[----:B------:R-:W-:Y:S06]  /*4660*/  VOTEU.ALL UP0, P4 ;  /* 0x0000000000ff7886 */ /* 0x000fec0002000000 */
[----:B------:R-:W-:Y:S01]  /*4670*/  IMAD.U32 R8, RZ, RZ, UR8 ;  /* 0x00000008ff087e24 */ /* 0x000fe2000f8e00ff */
[----:B------:R-:W-:Y:S01]  /*4680*/  UMOV UR8, 0x0 ;  /* 0x0000000000087882 */ /* 0x000fe20000000000 */
[----:B------:R-:W-:Y:S01]  /*4690*/  IMAD.U32 R9, RZ, RZ, UR6 ;  /* 0x00000006ff097e24 */ /* 0x000fe2000f8e00ff */
[----:B------:R-:W-:Y:S02]  /*46a0*/  UPRMT UR6, UR37, 0x654, UR33 ;  /* 0x0000065425067896 */ /* 0x000fe40008000021 */
[----:B------:R-:W-:Y:S02]  /*46b0*/  @!P4 R2UR UR10, R8 ;  /* 0x00000000080ac2ca */ /* 0x000fe400000e0000 */
[----:B------:R-:W-:Y:S02]  /*46c0*/  @!P4 R2UR UR11, R9 ;  /* 0x00000000090bc2ca */ /* 0x000fe400000e0000 */
[----:B------:R-:W-:Y:S05]  /*46d0*/  @!P4 IADD3 R8, P0, PT, R34, 0x580, RZ ;  /* 0x000005802208c810 */ /* 0x000fea0007f1e0ff */
[----:B------:R-:W-:Y:S06]  /*46e0*/  @!P4 IMAD.X R2, RZ, RZ, R35, P0 ;  /* 0x000000ffff02c224 */ /* 0x000fec00000e0623 */
[----:B------:R1:W-:Y:S01]  /*46f0*/  @!UP0 UTMALDG.3D [UR32], [UR10], desc[UR8] ;  /* 0x000008200a0085b4 */ /* 0x0003e20008011000 */
[----:B------:R1:W-:Y:S01]  /*4700*/  @!P4 SYNCS.ARRIVE.TRANS64.RED.A0TR RZ, [UR4+0x40], R0 ;  /* 0x00004000ffffc9a7 */ /* 0x0003e20008300404 */
[----:B------:R-:W-:Y:S01]  /*4710*/  SYNCS.ARRIVE.TRANS64.RED.A1T0 RZ, [UR6], RZ ;  /* 0x000000ffffff79a7 */ /* 0x000fe20008100406 */
[----:B------:R-:W2:Y:S02]  /*4720*/  SYNCS.PHASECHK.TRANS64.TRYWAIT P2, [UR4+0x68], R20 ;  /* 0x00006814ff0075a7 */ /* 0x000ea40008041104 */
[----:B-12---:R-:W-:Y:S05]  /*4730*/  @!P2 BRA `(.L_x_82) ;  /* 0x000000500050a947 */ /* 0x006fea0003800000 */
.L_x_170:
[----:B------:R-:W-:Y:S01]  /*4740*/  @!P4 R2UR UR8, R8 ;  /* 0x000000000808c2ca */ /* 0x000fe200000e0000 */
[----:B------:R-:W-:Y:S01]  /*4750*/  VOTEU.ALL UP0, P4 ;  /* 0x0000000000ff7886 */ /* 0x000fe20002000000 */
[----:B------:R-:W-:Y:S01]  /*4760*/  @!P4 R2UR UR6, R2 ;  /* 0x000000000206c2ca */ /* 0x000fe200000e0000 */
[----:B-1----:R-:W-:Y:S01]  /*4770*/  @!P4 IMAD.MOV.U32 R0, RZ, RZ, 0x2000 ;  /* 0x00002000ff00c424 */ /* 0x002fe200078e00ff */
[----:B------:R-:W-:Y:S01]  /*4780*/  UMOV UR9, 0x10000000 ;  /* 0x1000000000097882 */ /* 0x000fe20000000000 */
[----:B------:R-:W-:Y:S01]  /*4790*/  UMOV UR27, UR35 ;  /* 0x00000023001b7c82 */ /* 0x000fe20008000000 */
[----:B------:R-:W-:Y:S02]  /*47a0*/  @!UP0 UIADD3 UR26, UPT, UPT, UR34, 0x20, URZ ;  /* 0x00000020221a8890 */ /* 0x000fe4000fffe0ff */
[----:B------:R-:W-:Y:S01]  /*47b0*/  @!UP0 UIADD3 UR24, UPT, UPT, UR4, 0x2200, URZ ;  /* 0x0000220004188890 */ /* 0x000fe2000fffe0ff */
[----:B------:R-:W-:Y:S01]  /*47c0*/  VOTEU.ALL UP0, P4 ;  /* 0x0000000000ff7886 */ /* 0x000fe20002000000 */
[----:B------:R-:W-:Y:S03]  /*47d0*/  UMOV UR28, UR36 ;  /* 0x00000024001c7c82 */ /* 0x000fe60008000000 */
        /* <DEDUP_REMOVED lines=13> */
.L_x_172:
[----:B------:R-:W2:Y:S01]  /*48b0*/  LDC.64 R12, c[0x0][0xb18] ;  /* 0x0002c600ff0c7b82 */ /* 0x000ea20000000a00 */
[----:B------:R-:W-:Y:S01]  /*48c0*/  @!P4 R2UR UR6, R2 ;  /* 0x000000000206c2ca */ /* 0x000fe200000e0000 */
[----:B------:R-:W-:Y:S01]  /*48d0*/  VOTEU.ALL UP0, P4 ;  /* 0x0000000000ff7886 */ /* 0x000fe20002000000 */
[----:B------:R-:W-:Y:S01]  /*48e0*/  @!P4 R2UR UR8, R8 ;  /* 0x000000000808c2ca */ /* 0x000fe200000e0000 */
[----:B-1----:R-:W-:Y:S01]  /*48f0*/  @!P4 IMAD.MOV.U32 R0, RZ, RZ, 0x2000 ;  /* 0x00002000ff00c424 */ /* 0x002fe200078e00ff */
[----:B------:R-:W-:Y:S03]  /*4900*/  UMOV UR9, 0x10000000 ;  /* 0x1000000000097882 */ /* 0x000fe60000000000 */
[----:B------:R-:W1:Y:S01]  /*4910*/  @!P1 LDC R2, c[0x0][0xb0c] ;  /* 0x0002c300ff029b82 */ /* 0x000e620000000800 */
[----:B------:R-:W-:Y:S01]  /*4920*/  @!UP0 UIADD3 UR18, UPT, UPT, UR34, 0x40, URZ ;  /* 0x0000004022128890 */ /* 0x000fe2000fffe0ff */
[----:B------:R-:W-:Y:S01]  /*4930*/  @P3 SHF.R.U32.HI R30, RZ, 0x10, R25 ;  /* 0x00000010ff1e3819 */ /* 0x000fe20000011619 */
[----:B------:R-:W-:Y:S01]  /*4940*/  @!UP0 UIADD3 UR16, UPT, UPT, UR4, 0x4200, URZ ;  /* 0x0000420004108890 */ /* 0x000fe2000fffe0ff */
[----:B------:R-:W-:Y:S01]  /*4950*/  VIADD R32, R32, 0x1 ;  /* 0x0000000120207836 */ /* 0x000fe20000000000 */
[----:B------:R-:W-:Y:S01]  /*4960*/  VOTEU.ALL UP0, P4 ;  /* 0x0000000000ff7886 */ /* 0x000fe20002000000 */
[----:B------:R-:W-:Y:S01]  /*4970*/  UMOV UR19, UR35 ;  /* 0x0000002300137c82 */ /* 0x000fe20008000000 */
[----:B------:R-:W-:Y:S01]  /*4980*/  UMOV UR20, UR36 ;  /* 0x0000002400147c82 */ /* 0x000fe20008000000 */
[----:B------:R-:W-:Y:S01]  /*4990*/  IMAD.U32 R9, RZ, RZ, UR6 ;  /* 0x00000006ff097e24 */ /* 0x000fe2000f8e00ff */
[----:B------:R-:W-:Y:S01]  /*49a0*/  UPRMT UR6, UR37, 0x654, UR17 ;  /* 0x0000065425067896 */ /* 0x000fe20008000011 */
[----:B------:R-:W-:Y:S01]  /*49b0*/  IMAD.U32 R8, RZ, RZ, UR8 ;  /* 0x00000008ff087e24 */ /* 0x000fe2000f8e00ff */
[----:B------:R-:W-:Y:S02]  /*49c0*/  UMOV UR8, 0x0 ;  /* 0x0000000000087882 */ /* 0x000fe40000000000 */
[----:B------:R-:W-:Y:S02]  /*49d0*/  @!P4 R2UR UR11, R9 ;  /* 0x00000000090bc2ca */ /* 0x000fe400000e0000 */
[----:B------:R-:W-:Y:S02]  /*49e0*/  @!P4 R2UR UR10, R8 ;  /* 0x00000000080ac2ca */ /* 0x000fe400000e0000 */
[----:B------:R-:W3:Y:S11]  /*49f0*/  LDC.64 R8, c[0x0][0xb10] ;  /* 0x0002c400ff087b82 */ /* 0x000ef60000000a00 */
[----:B------:R4:W-:Y:S01]  /*4a00*/  @!UP0 UTMALDG.3D [UR16], [UR10], desc[UR8] ;  /* 0x000008100a0085b4 */ /* 0x0009e20008011000 */
[----:B------:R5:W-:Y:S01]  /*4a10*/  @!P4 SYNCS.ARRIVE.TRANS64.RED.A0TR RZ, [UR4+0x50], R0 ;  /* 0x00005000ffffc9a7 */ /* 0x000be20008300404 */
[C---:B---3--:R-:W-:Y:S01]  /*4a20*/  @!P1 IMAD.HI.U32 R8, R11.reuse, R8, RZ ;  /* 0x000000080b089227 */ /* 0x048fe200078e00ff */
[----:B--2---:R-:W-:Y:S02]  /*4a30*/  @!P1 ISETP.NE.AND P0, PT, R12, 0x1, PT ;  /* 0x000000010c00980c */ /* 0x004fe40003f05270 */
[----:B-1----:R-:W-:Y:S01]  /*4a40*/  @!P1 ISETP.NE.AND P2, PT, R2, 0x1, PT ;  /* 0x000000010200980c */ /* 0x002fe20003f45270 */
[----:B------:R-:W-:Y:S01]  /*4a50*/  SYNCS.ARRIVE.TRANS64.RED.A1T0 RZ, [UR6], RZ ;  /* 0x000000ffffff79a7 */ /* 0x000fe20008100406 */
[C---:B------:R-:W-:Y:S01]  /*4a60*/  @!P1 IMAD.HI.U32 R13, R10.reuse, R13, RZ ;  /* 0x0000000d0a0d9227 */ /* 0x040fe200078e00ff */
[----:B------:R-:W-:Y:S04]  /*4a70*/  @!P1 SHF.R.U32.HI R8, RZ, R9, R8 ;  /* 0x00000009ff089219 */ /* 0x000fe80000011608 */
[----:B------:R-:W-:Y:S01]  /*4a80*/  @!P1 SEL R8, R11, R8, !P2 ;  /* 0x000000080b089207 */ /* 0x000fe20005000000 */
[----:B------:R-:W1:Y:S01]  /*4a90*/  SYNCS.PHASECHK.TRANS64.TRYWAIT P5, [UR4+0x78], R20 ;  /* 0x00007814ff0075a7 */ /* 0x000e6200080a1104 */
[----:B-----5:R-:W2:Y:S02]  /*4aa0*/  @!P1 LDC R0, c[0x0][0xb20] ;  /* 0x0002c800ff009b82 */ /* 0x020ea40000000800 */
[----:B--2---:R-:W-:Y:S04]  /*4ab0*/  @!P1 SHF.R.U32.HI R0, RZ, R0, R13 ;  /* 0x00000000ff009219 */ /* 0x004fe8000001160d */
[----:B------:R-:W-:Y:S05]  /*4ac0*/  @!P1 SEL R9, R10, R0, !P0 ;  /* 0x000000000a099207 */ /* 0x000fea0004000000 */
[----:B------:R-:W-:Y:S02]  /*4ad0*/  @!P1 IMAD.IADD R0, R9, 0x1, -R8 ;  /* 0x0000000109009824 */ /* 0x000fe400078e0a08 */
[----:B------:R-:W-:Y:S02]  /*4ae0*/  @!P1 IMAD.IADD R8, R8, 0x1, -R9 ;  /* 0x0000000108089824 */ /* 0x000fe400078e0a09 */
[----:B------:R-:W-:Y:S02]  /*4af0*/  @!P1 IMAD R11, R0, R2, R11 ;  /* 0x00000002000b9224 */ /* 0x000fe400078e020b */
[----:B------:R-:W-:Y:S01]  /*4b00*/  @!P1 IMAD R10, R8, R12, R10 ;  /* 0x0000000c080a9224 */ /* 0x000fe200078e020a */
[----:B-1--4-:R-:W-:Y:S06]  /*4b10*/  @!P5 BRA `(.L_x_84) ;  /* 0x0000004c0088d947 */ /* 0x012fec0003800000 */
.L_x_174:
[----:B------:R-:W-:Y:S01]  /*4b20*/  @!P4 IADD3 R2, P0, PT, R34, 0x580, RZ ;  /* 0x000005802202c810 */ /* 0x000fe20007f1e0ff */
[----:B------:R-:W-:Y:S01]  /*4b30*/  VOTEU.ALL UP0, P4 ;  /* 0x0000000000ff7886 */ /* 0x000fe20002000000 */
[----:B------:R-:W-:Y:S01]  /*4b40*/  UMOV UR18, 0x0 ;  /* 0x0000000000127882 */ /* 0x000fe20000000000 */
[----:B------:R-:W-:Y:S01]  /*4b50*/  UMOV UR19, 0x10000000 ;  /* 0x1000000000137882 */ /* 0x000fe20000000000 */
[----:B------:R-:W-:Y:S01]  /*4b60*/  @!P4 R2UR UR8, R2 ;  /* 0x000000000208c2ca */ /* 0x000fe200000e0000 */
[----:B-1----:R-:W-:Y:S01]  /*4b70*/  @!P4 IMAD.X R0, RZ, RZ, R35, P0 ;  /* 0x000000ffff00c224 */ /* 0x002fe200000e0623 */
[----:B------:R-:W-:Y:S01]  /*4b80*/  @!UP0 UIADD3 UR10, UPT, UPT, UR34, 0x60, URZ ;  /* 0x00000060220a8890 */ /* 0x000fe2000fffe0ff */
[----:B------:R-:W-:Y:S01]  /*4b90*/  ISETP.NE.AND P0, PT, R32, 0x2, PT ;  /* 0x000000022000780c */ /* 0x000fe20003f05270 */
[----:B------:R-:W-:Y:S01]  /*4ba0*/  @!UP0 UIADD3 UR9, UPT, UPT, UR4, 0x58, URZ ;  /* 0x0000005804098890 */ /* 0x000fe2000fffe0ff */
[----:B------:R-:W-:Y:S01]  /*4bb0*/  LOP3.LUT R33, R33, 0x1, RZ, 0x3c, !PT ;  /* 0x0000000121217812 */ /* 0x000fe200078e3cff */
[----:B------:R-:W-:Y:S01]  /*4bc0*/  UMOV UR11, UR35 ;  /* 0x00000023000b7c82 */ /* 0x000fe20008000000 */
[----:B------:R-:W-:Y:S01]  /*4bd0*/  @!P4 R2UR UR6, R0 ;  /* 0x000000000006c2ca */ /* 0x000fe200000e0000 */
[----:B------:R-:W-:Y:S01]  /*4be0*/  UMOV UR12, UR36 ;  /* 0x00000024000c7c82 */ /* 0x000fe20008000000 */
[----:B------:R-:W-:Y:S01]  /*4bf0*/  @P3 R2UR UR36, R30 ;  /* 0x000000001e2432ca */ /* 0x000fe200000e0000 */
[----:B------:R-:W-:Y:S01]  /*4c00*/  IMAD.IADD R20, R10, 0x1, R86 ;  /* 0x000000010a147824 */ /* 0x000fe200078e0256 */
[----:B------:R-:W-:Y:S01]  /*4c10*/  SEL R0, RZ, 0x1, P0 ;  /* 0x00000001ff007807 */ /* 0x000fe20000000000 */
[----:B------:R-:W-:Y:S01]  /*4c20*/  IMAD.IADD R21, R11, 0x1, R87 ;  /* 0x000000010b157824 */ /* 0x000fe200078e0257 */
[----:B------:R-:W-:Y:S01]  /*4c30*/  SEL R32, R32, RZ, P0 ;  /* 0x000000ff20207207 */ /* 0x000fe20000000000 */
[----:B------:R-:W-:Y:S01]  /*4c40*/  IMAD.U32 R8, RZ, RZ, UR8 ;  /* 0x00000008ff087e24 */ /* 0x000fe2000f8e00ff */
[----:B------:R-:W-:Y:S01]  /*4c50*/  @!UP0 UIADD3 UR8, UPT, UPT, UR4, 0x6200, URZ ;  /* 0x0000620004088890 */ /* 0x000fe2000fffe0ff */
[----:B------:R-:W-:Y:S01]  /*4c60*/  LOP3.LUT R31, R31, R0, RZ, 0x3c, !PT ;  /* 0x000000001f1f7212 */ /* 0x000fe200078e3cff */
[----:B------:R-:W-:Y:S02]  /*4c70*/  VOTEU.ALL UP0, P4 ;  /* 0x0000000000ff7886 */ /* 0x000fe40002000000 */
[----:B------:R-:W-:Y:S01]  /*4c80*/  @!P4 R2UR UR14, R8 ;  /* 0x00000000080ec2ca */ /* 0x000fe200000e0000 */
[----:B------:R-:W-:Y:S05]  /*4c90*/  IMAD.U32 R9, RZ, RZ, UR6 ;  /* 0x00000006ff097e24 */ /* 0x000fea000f8e00ff */
[----:B------:R-:W-:Y:S11]  /*4ca0*/  @!P4 R2UR UR15, R9 ;  /* 0x00000000090fc2ca */ /* 0x000ff600000e0000 */
[----:B------:R-:W-:Y:S02]  /*4cb0*/  @!UPT UIADD3 URZ, UPT, UPT, URZ, URZ, URZ ;  /* 0x000000fffffff290 */ /* 0x000fe4000fffe0ff */
[----:B------:R2:W-:Y:S01]  /*4cc0*/  @!UP0 UTMALDG.3D [UR8], [UR14], desc[UR18] ;  /* 0x000012080e0085b4 */ /* 0x0005e20008011000 */
[----:B------:R2:W-:Y:S01]  /*4cd0*/  @!P4 SYNCS.ARRIVE.TRANS64.RED.A0TR RZ, [UR4+0x58], R29 ;  /* 0x0000581dffffc9a7 */ /* 0x0005e20008300404 */
[----:B------:R-:W-:Y:S01]  /*4ce0*/  UPLOP3.LUT UP0, UPT, UPT, UPT, UPT, 0x80, 0x8 ;  /* 0x000000000008789c */ /* 0x000fe20003f0f070 */
[----:B------:R-:W-:Y:S01]  /*4cf0*/  SYNCS.ARRIVE.TRANS64.RED.A1T0 RZ, [UR5], RZ ;  /* 0x000000ffffff79a7 */ /* 0x000fe20008100405 */
[----:B------:R-:W-:Y:S09]  /*4d00*/  @P3 BRA `(.L_x_85) ;  /* 0xfffffff0009c3947 */ /* 0x000ff2000383ffff */
[----:B------:R-:W-:-:S04]  /*4d10*/  SHF.L.U32 R2, R33, 0x1f, RZ ;  /* 0x0000001f21027819 */ /* 0x000fc800000006ff */
[----:B------:R-:W1:Y:S02]  /*4d20*/  SYNCS.PHASECHK.TRANS64.TRYWAIT P0, [UR4+0x60], R2 ;  /* 0x00006002ff0075a7 */ /* 0x000e640008001104 */
[----:B-1----:R-:W-:Y:S05]  /*4d30*/  @!P0 BRA `(.L_x_86) ;  /* 0x0000004c00188947 */ /* 0x002fea0003800000 */
.L_x_176:
[----:B------:R-:W3:Y:S02]  /*4d40*/  SYNCS.PHASECHK.TRANS64.TRYWAIT P0, [UR4+0x68], R2 ;  /* 0x00006802ff0075a7 */ /* 0x000ee40008001104 */
[----:B---3--:R-:W-:Y:S05]  /*4d50*/  @!P0 BRA `(.L_x_87) ;  /* 0x0000004c00288947 */ /* 0x008fea0003800000 */
.L_x_178:
[----:B------:R-:W3:Y:S02]  /*4d60*/  SYNCS.PHASECHK.TRANS64.TRYWAIT P0, [UR4+0x70], R2 ;  /* 0x00007002ff0075a7 */ /* 0x000ee40008001104 */
[----:B---3--:R-:W-:Y:S05]  /*4d70*/  @!P0 BRA `(.L_x_88) ;  /* 0x0000004c00388947 */ /* 0x008fea0003800000 */
.L_x_180:
[----:B-1----:R-:W-:-:S07]  /*4d80*/  MOV R0, UR4 ;  /* 0x0000000400007c02 */ /* 0x002fce0008000f00 */
.L_x_89:
[----:B-1----:R-:W-:-:S04]  /*4d90*/  SHF.L.U32 R2, R33, 0x1f, RZ ;  /* 0x0000001f21027819 */ /* 0x002fc800000006ff */
[----:B------:R1:W3:Y:S03]  /*4da0*/  SYNCS.PHASECHK.TRANS64.TRYWAIT P0, [R0+URZ+0x78], R2 ;  /* 0x00007802000075a7 */ /* 0x0002e600080011ff */
[----:B---3--:R-:W-:Y:S05]  /*4db0*/  @!P0 NANOSLEEP.SYNCS 0x989680 ;  /* 0x009896800000895d */ /* 0x008fea0003900000 */
[----:B------:R-:W3:Y:S02]  /*4dc0*/  @!P0 SYNCS.PHASECHK.TRANS64 P0, [R0+URZ+0x78], R2 ;  /* 0x00007802000085a7 */ /* 0x000ee400080010ff */
[----:B--23--:R-:W-:Y:S05]  /*4dd0*/  @P0 EXIT ;  /* 0x000000000000094d */ /* 0x00cfea0003800000 */
[----:B------:R-:W-:Y:S05]  /*4de0*/  BRA `(.L_x_89) ;  /* 0xfffffffc00e87947 */ /* 0x000fea000383ffff */
.L_x_74:
[----:B------:R-:W-:-:S06]  /*4df0*/  UISETP.GE.AND UP0, UPT, UR5, 0x4, UPT ;  /* 0x000000040500788c */ /* 0x000fcc000bf06270 */
[----:B------:R-:W-:-:S13]  /*4e00*/  PLOP3.LUT P0, PT, PT, PT, UP0, 0x80, 0x8 ;  /* 0x000000000008781c */ /* 0x000fda0003f0f008 */
[----:B------:R-:W-:Y:S05]  /*4e10*/  @!P0 EXIT ;  /* 0x000000000000894d */ /* 0x000fea0003800000 */
[----:B------:R-:W-:Y:S01]  /*4e20*/  BAR.SYNC.DEFER_BLOCKING 0x6, 0xa0 ;  /* 0x0182800000007b1d */ /* 0x000fe20000010000 */
[C---:B------:R-:W-:Y:S01]  /*4e30*/  IMAD.SHL.U32 R2, R101.reuse, 0x20, RZ ;  /* 0x0000002065027824 */ /* 0x040fe200078e00ff */
[C---:B------:R-:W-:Y:S01]  /*4e40*/  SHF.L.U32 R46, R101.reuse, 0x10, RZ ;  /* 0x00000010652e7819 */ /* 0x040fe200000006ff */
[C---:B------:R-:W-:Y:S01]  /*4e50*/  IMAD.SHL.U32 R100, R101.reuse, 0x4, RZ ;  /* 0x0000000465647824 */ /* 0x040fe200078e00ff */
[C---:B------:R-:W-:Y:S01]  /*4e60*/  LOP3.LUT R102, R101.reuse, 0x60, RZ, 0xc0, !PT ;  /* 0x0000006065667812 */ /* 0x040fe200078ec0ff */
[----:B------:R-:W-:Y:S01]  /*4e70*/  HFMA2 R97, -RZ, RZ, 0, 5.9604644775390625e-08 ;  /* 0x00000001ff617431 */ /* 0x000fe200000001ff */
[----:B------:R-:W-:Y:S02]  /*4e80*/  UMOV UR48, 0x400 ;  /* 0x0000040000307882 */ /* 0x000fe40000000000 */
[----:B------:R-:W1:Y:S01]  /*4e90*/  LDC R91, c[0x0][0x370] ;  /* 0x0000dc00ff5b7b82 */ /* 0x000e620000000800 */
[----:B------:R-:W-:Y:S01]  /*4ea0*/  ULEA UR48, UR37, UR48, 0x18 ;  /* 0x0000003025307291 */ /* 0x000fe2000f8ec0ff */
[----:B------:R-:W-:Y:S01]  /*4eb0*/  LOP3.LUT R3, R2, 0xc0, RZ, 0xc0, !PT ;  /* 0x000000c002037812 */ /* 0x000fe200078ec0ff */
[----:B------:R-:W-:Y:S01]  /*4ec0*/  HFMA2 R95, -RZ, RZ, 0, 0 ;  /* 0x00000000ff5f7431 */ /* 0x000fe200000001ff */
[----:B------:R-:W-:Y:S01]  /*4ed0*/  LOP3.LUT R99, R101, 0x2, RZ, 0xc0, !PT ;  /* 0x0000000265637812 */ /* 0x000fe200078ec0ff */
[----:B------:R-:W-:Y:S01]  /*4ee0*/  UIADD3 UR4, UPT, UPT, UR48, 0x200, URZ ;  /* 0x0000020030047890 */ /* 0x000fe2000fffe0ff */
[----:B------:R-:W-:Y:S01]  /*4ef0*/  LOP3.LUT R100, R3, 0x18, R100, 0xf8, !PT ;  /* 0x0000001803647812 */ /* 0x000fe200078ef864 */
[----:B------:R-:W-:Y:S01]  /*4f00*/  IMAD.MOV.U32 R45, RZ, RZ, RZ ;  /* 0x000000ffff2d7224 */ /* 0x000fe200078e00ff */
[----:B------:R-:W2:Y:S01]  /*4f10*/  LDC R42, c[0x0][0xb0c] ;  /* 0x0002c300ff2a7b82 */ /* 0x000ea20000000800 */
[----:B------:R-:W-:Y:S01]  /*4f20*/  LOP3.LUT R46, R46, 0x600000, RZ, 0xc0, !PT ;  /* 0x006000002e2e7812 */ /* 0x000fe200078ec0ff */
[----:B------:R-:W-:Y:S01]  /*4f30*/  IMAD.MOV.U32 R105, RZ, RZ, RZ ;  /* 0x000000ffff697224 */ /* 0x000fe200078e00ff */
[----:B------:R-:W-:Y:S01]  /*4f40*/  LOP3.LUT R100, R100, 0xf20, R2, 0xf8, !PT ;  /* 0x00000f2064647812 */ /* 0x000fe200078ef802 */
[----:B------:R-:W-:Y:S01]  /*4f50*/  IMAD.U32 R93, RZ, RZ, UR4 ;  /* 0x00000004ff5d7e24 */ /* 0x000fe2000f8e00ff */
[----:B------:R-:W-:Y:S01]  /*4f60*/  LOP3.LUT R101, R101, 0x4, RZ, 0xc0, !PT ;  /* 0x0000000465657812 */ /* 0x000fe200078ec0ff */
[----:B------:R-:W3:Y:S01]  /*4f70*/  LDCU.64 UR52, c[0x0][0x348] ;  /* 0x00006900ff3477ac */ /* 0x000ee20008000a00 */
[----:B------:R-:W-:Y:S01]  /*4f80*/  MOV R96, RZ ;  /* 0x000000ff00607202 */ /* 0x000fe20000000f00 */
[----:B------:R-:W4:Y:S01]  /*4f90*/  LDC R89, c[0x0][0xb20] ;  /* 0x0002c800ff597b82 */ /* 0x000f220000000800 */
[----:B------:R-:W3:Y:S01]  /*4fa0*/  LDS R0, [UR48+0x140] ;  /* 0x00014030ff007984 */ /* 0x000ee20008000800 */
[----:B------:R-:W-:Y:S01]  /*4fb0*/  IMAD R100, R100, 0x2, R93 ;  /* 0x0000000264647824 */ /* 0x000fe200078e025d */
[----:B------:R-:W1:Y:S03]  /*4fc0*/  LDCU.64 UR38, c[0x0][0x888] ;  /* 0x00011100ff2677ac */ /* 0x000e660008000a00 */
[--C-:B------:R-:W-:Y:S01]  /*4fd0*/  IMAD R99, R99, -0x10, R100.reuse ;  /* 0xfffffff063637824 */ /* 0x100fe200078e0264 */
[----:B------:R-:W1:Y:S01]  /*4fe0*/  LDCU.64 UR44, c[0x0][0x890] ;  /* 0x00011200ff2c77ac */ /* 0x000e620008000a00 */
[----:B------:R-:W1:Y:S01]  /*4ff0*/  LDC R41, c[0x0][0xb30] ;  /* 0x0002cc00ff297b82 */ /* 0x000e620000000800 */
[----:B------:R-:W-:Y:S01]  /*5000*/  IMAD R98, R101, -0x10, R100 ;  /* 0xfffffff065627824 */ /* 0x000fe200078e0264 */
[----:B------:R-:W-:Y:S01]  /*5010*/  UMOV UR49, URZ ;  /* 0x000000ff00317c82 */ /* 0x000fe20008000000 */
[----:B------:R-:W-:-:S05]  /*5020*/  UMOV UR51, URZ ;  /* 0x000000ff00337c82 */ /* 0x000fca0008000000 */
[----:B------:R-:W1:Y:S08]  /*5030*/  LDC.64 R84, c[0x0][0xb10] ;  /* 0x0002c400ff547b82 */ /* 0x000e700000000a00 */
[----:B------:R-:W1:Y:S08]  /*5040*/  LDC.64 R38, c[0x0][0xb18] ;  /* 0x0002c600ff267b82 */ /* 0x000e700000000a00 */
[----:B------:R-:W1:Y:S08]  /*5050*/  LDC.64 R36, c[0x0][0xb28] ;  /* 0x0002ca00ff247b82 */ /* 0x000e700000000a00 */
[----:B------:R-:W1:Y:S01]  /*5060*/  LDC.64 R82, c[0x0][0x8b0] ;  /* 0x00022c00ff527b82 */ /* 0x000e620000000a00 */
[----:B---3--:R-:W-:-:S07]  /*5070*/  IMAD.IADD R46, R0, 0x1, R46 ;  /* 0x00000001002e7824 */ /* 0x008fce00078e022e */
[----:B------:R-:W3:Y:S08]  /*5080*/  LDC.64 R80, c[0x0][0x8a8] ;  /* 0x00022a00ff507b82 */ /* 0x000ef00000000a00 */
[----:B--2-4-:R-:W1:Y:S02]  /*5090*/  LDC R90, c[0x0][0x374] ;  /* 0x0000dd00ff5a7b82 */ /* 0x014e640000000800 */
.L_x_133:
[----:B------:R-:W-:Y:S02]  /*50a0*/  LEA R0, R105, UR48, 0x3 ;  /* 0x0000003069007c11 */ /* 0x000fe4000f8e18ff */
[----:B------:R-:W-:Y:S02]  /*50b0*/  SHF.L.U32 R2, R95, 0x1f, RZ ;  /* 0x0000001f5f027819 */ /* 0x000fe400000006ff */
[----:B-1----:R-:W-:Y:S02]  /*50c0*/  LEA R16, R105, UR48, 0x4 ;  /* 0x0000003069107c11 */ /* 0x002fe4000f8e20ff */
[----:B------:R-:W2:Y:S02]  /*50d0*/  SYNCS.PHASECHK.TRANS64.TRYWAIT P0, [R0+URZ+0x90], R2 ;  /* 0x00009002000075a7 */ /* 0x000ea400080011ff */
[----:B--23--:R-:W-:Y:S05]  /*50e0*/  @!P0 BRA `(.L_x_90) ;  /* 0x0000004800748947 */ /* 0x00cfea0003800000 */
.L_x_181:
[----:B------:R-:W4:Y:S01]  /*50f0*/  LDC.64 R10, c[0x0][0xb10] ;  /* 0x0002c400ff0a7b82 */ /* 0x000f220000000a00 */
[----:B------:R-:W3:Y:S01]  /*5100*/  LDS.128 R16, [R16+0x120] ;  /* 0x0001200010107984 */ /* 0x000ee20000000c00 */
[----:B-1----:R-:W-:Y:S01]  /*5110*/  ISETP.NE.AND P1, PT, R41, 0x1, PT ;  /* 0x000000012900780c */ /* 0x002fe20003f25270 */
[----:B--2---:R-:W-:Y:S01]  /*5120*/  VIADD R0, R0, 0xa0 ;  /* 0x000000a000007836 */ /* 0x004fe20000000000 */
[----:B------:R-:W-:Y:S04]  /*5130*/  ISETP.GE.AND P0, PT, R40, 0x1, PT ;  /* 0x000000012800780c */ /* 0x000fe80003f06270 */
[----:B------:R-:W1:Y:S01]  /*5140*/  LDC.64 R8, c[0x0][0xb18] ;  /* 0x0002c600ff087b82 */ /* 0x000e620000000a00 */
[----:B------:R-:W-:Y:S01]  /*5150*/  PRMT R0, RZ, 0x654, R0 ;  /* 0x00000654ff007816 */ /* 0x000fe20000000000 */
[----:B------:R-:W-:Y:S01]  /*5160*/  @!PT LDS RZ, [RZ] ;  /* 0x00000000fffff984 */ /* 0x000fe20000000800 */
[----:B------:R-:W-:Y:S01]  /*5170*/  @!PT LDS RZ, [RZ] ;  /* 0x00000000fffff984 */ /* 0x000fe20000000800 */
[----:B------:R-:W-:Y:S01]  /*5180*/  @!PT LDS RZ, [RZ] ;  /* 0x00000000fffff984 */ /* 0x000fe20000000800 */
[----:B------:R-:W-:Y:S01]  /*5190*/  @!PT LDS RZ, [RZ] ;  /* 0x00000000fffff984 */ /* 0x000fe20000000800 */
[----:B------:R2:W-:Y:S06]  /*51a0*/  MEMBAR.ALL.CTA ;  /* 0x0000000000007992 */ /* 0x0005ec0000008000 */
[----:B--2---:R-:W2:Y:S01]  /*51b0*/  FENCE.VIEW.ASYNC.S ;  /* 0x00000000000073c6 */ /* 0x004ea20000000000 */
[----:B------:R-:W1:Y:S08]  /*51c0*/  @!P1 LDC R12, c[0x0][0xb20] ;  /* 0x0002c800ff0c9b82 */ /* 0x000e700000000800 */
[----:B------:R-:W1:Y:S01]  /*51d0*/  @!P1 LDC R7, c[0x0][0xb0c] ;  /* 0x0002c300ff079b82 */ /* 0x000e620000000800 */
[----:B--2---:R2:W-:Y:S01]  /*51e0*/  SYNCS.ARRIVE.TRANS64.RED.A1T0 RZ, [R0+URZ], RZ ;  /* 0x000000ff00ff79a7 */ /* 0x0045e200081004ff */
[----:B---3--:R-:W-:Y:S04]  /*51f0*/  LOP3.LUT P4, RZ, R18, 0x1, RZ, 0xc0, !PT ;  /* 0x0000000112ff7812 */ /* 0x008fe8000788c0ff */
[----:B------:R-:W-:Y:S09]  /*5200*/  P2R R103, PR, RZ, 0x10 ;  /* 0x00000010ff677803 */ /* 0x000ff20000000000 */
[----:B------:R-:W-:Y:S02]  /*5210*/  @P4 MOV R44, R16 ;  /* 0x00000010002c4202 */ /* 0x000fe40000000f00 */
[----:B------:R-:W-:Y:S01]  /*5220*/  @P4 LOP3.LUT R43, R17, 0xffff, RZ, 0xc0, !PT ;  /* 0x0000ffff112b4812 */ /* 0x000fe200078ec0ff */
[----:B--2-4-:R-:W-:Y:S06]  /*5230*/  @!P0 BRA `(.L_x_91) ;  /* 0x0000000000a48947 */ /* 0x014fec0003800000 */
[----:B------:R-:W-:Y:S01]  /*5240*/  IMAD.HI.U32 R0, R90, R39, RZ ;  /* 0x000000275a007227 */ /* 0x000fe200078e00ff */
[----:B------:R-:W-:Y:S02]  /*5250*/  ISETP.NE.AND P0, PT, R38, 0x1, PT ;  /* 0x000000012600780c */ /* 0x000fe40003f05270 */
[----:B------:R-:W-:Y:S01]  /*5260*/  ISETP.NE.AND P2, PT, R40, 0x1, PT ;  /* 0x000000012800780c */ /* 0x000fe20003f45270 */
[----:B------:R-:W-:Y:S01]  /*5270*/  IMAD.HI.U32 R4, R91, R84, RZ ;  /* 0x000000545b047227 */ /* 0x000fe200078e00ff */
[----:B------:R-:W-:Y:S02]  /*5280*/  SHF.R.U32.HI R0, RZ, R89, R0 ;  /* 0x00000059ff007219 */ /* 0x000fe40000011600 */
[----:B------:R-:W-:Y:S01]  /*5290*/  ISETP.NE.AND P3, PT, R42, 0x1, PT ;  /* 0x000000012a00780c */ /* 0x000fe20003f65270 */
[----:B------:R-:W-:Y:S01]  /*52a0*/  IMAD.HI.U32 R6, R43, R39, RZ ;  /* 0x000000272b067227 */ /* 0x000fe200078e00ff */
[-C--:B------:R-:W-:Y:S02]  /*52b0*/  SHF.R.U32.HI R4, RZ, R85.reuse, R4 ;  /* 0x00000055ff047219 */ /* 0x080fe40000011604 */
[----:B------:R-:W-:Y:S01]  /*52c0*/  SEL R0, R90, R0, !P0 ;  /* 0x000000005a007207 */ /* 0x000fe20004000000 */
[----:B------:R-:W-:Y:S01]  /*52d0*/  IMAD.HI.U32 R5, R44, R84, RZ ;  /* 0x000000542c057227 */ /* 0x000fe200078e00ff */
[----:B------:R-:W-:Y:S03]  /*52e0*/  SEL R4, R91, R4, !P3 ;  /* 0x000000045b047207 */ /* 0x000fe60005800000 */
[-C--:B------:R-:W-:Y:S01]  /*52f0*/  IMAD.HI.U32 R3, R0, R36.reuse, RZ ;  /* 0x0000002400037227 */ /* 0x080fe200078e00ff */
[----:B------:R-:W-:Y:S03]  /*5300*/  SHF.R.U32.HI R5, RZ, R85, R5 ;  /* 0x00000055ff057219 */ /* 0x000fe60000011605 */
[----:B------:R-:W-:Y:S01]  /*5310*/  IMAD.HI.U32 R2, R4, R36, RZ ;  /* 0x0000002404027227 */ /* 0x000fe200078e00ff */
[----:B------:R-:W-:Y:S02]  /*5320*/  @P2 SHF.R.U32.HI R0, RZ, R37, R3 ;  /* 0x00000025ff002219 */ /* 0x000fe40000011603 */
[----:B------:R-:W-:Y:S02]  /*5330*/  SHF.R.U32.HI R3, RZ, R89, R6 ;  /* 0x00000059ff037219 */ /* 0x000fe40000011606 */
[----:B------:R-:W-:Y:S01]  /*5340*/  @P2 SHF.R.U32.HI R4, RZ, R37, R2 ;  /* 0x00000025ff042219 */ /* 0x000fe20000011602 */
[----:B------:R-:W-:Y:S01]  /*5350*/  IMAD R0, R40, R0, RZ ;  /* 0x0000000028007224 */ /* 0x000fe200078e02ff */
[----:B------:R-:W-:Y:S02]  /*5360*/  SEL R3, R43, R3, !P0 ;  /* 0x000000032b037207 */ /* 0x000fe40004000000 */
[----:B------:R-:W-:Y:S01]  /*5370*/  SEL R2, R44, R5, !P3 ;  /* 0x000000052c027207 */ /* 0x000fe20005800000 */
[----:B------:R-:W-:Y:S01]  /*5380*/  IMAD R5, R40, R4, RZ ;  /* 0x0000000428057224 */ /* 0x000fe200078e02ff */
[C---:B------:R-:W-:Y:S01]  /*5390*/  ISETP.GE.AND P0, PT, R3.reuse, R0, PT ;  /* 0x000000000300720c */ /* 0x040fe20003f06270 */
[C---:B------:R-:W-:Y:S03]  /*53a0*/  IMAD.HI.U32 R0, R3.reuse, R36, RZ ;  /* 0x0000002403007227 */ /* 0x040fe600078e00ff */
[C---:B------:R-:W-:Y:S02]  /*53b0*/  ISETP.GE.OR P0, PT, R2.reuse, R5, P0 ;  /* 0x000000050200720c */ /* 0x040fe40000706670 */
[----:B------:R-:W-:Y:S04]  /*53c0*/  SHF.R.U32.HI R0, RZ, R37, R0 ;  /* 0x00000025ff007219 */ /* 0x000fe80000011600 */
[C---:B------:R-:W-:Y:S05]  /*53d0*/  SEL R6, R3.reuse, R0, !P2 ;  /* 0x0000000003067207 */ /* 0x040fea0005000000 */
        /* <DEDUP_REMOVED lines=14> */
[----:B------:R-:W-:Y:S07]  /*54c0*/  IMAD R43, R3, R38, R43 ;  /* 0x00000026032b7224 */ /* 0x000fee00078e022b */
.L_x_91:
[----:B-1----:R-:W-:Y:S01]  /*54d0*/  @!P1 ISETP.NE.AND P0, PT, R8, 0x1, PT ;  /* 0x000000010800980c */ /* 0x002fe20003f05270 */
[----:B------:R-:W-:Y:S01]  /*54e0*/  @!P1 IMAD.HI.U32 R2, R43, R9, RZ ;  /* 0x000000092b029227 */ /* 0x000fe200078e00ff */
[----:B------:R-:W-:Y:S01]  /*54f0*/  R2UR UR42, R21 ;  /* 0x00000000152a72ca */ /* 0x000fe200000e0000 */
[----:B------:R-:W-:Y:S01]  /*5500*/  BSSY.RECONVERGENT B6, `(.L_x_92) ;  /* 0x0000031000067945 */ /* 0x000fe20003800200 */
[----:B------:R-:W-:Y:S01]  /*5510*/  R2UR UR41, R20 ;  /* 0x00000000142972ca */ /* 0x000fe200000e0000 */
[C---:B------:R-:W-:Y:S01]  /*5520*/  @!P1 IMAD.HI.U32 R0, R44.reuse, R10, RZ ;  /* 0x0000000a2c009227 */ /* 0x040fe200078e00ff */
[----:B------:R-:W-:Y:S02]  /*5530*/  @!P1 SHF.R.U32.HI R2, RZ, R12, R2 ;  /* 0x0000000cff029219 */ /* 0x000fe40000011602 */
[----:B------:R-:W-:Y:S01]  /*5540*/  @!P1 ISETP.NE.AND P2, PT, R7, 0x1, PT ;  /* 0x000000010700980c */ /* 0x000fe20003f45270 */
[----:B------:R-:W-:Y:S01]  /*5550*/  VIADD R105, R105, 0x1 ;  /* 0x0000000169697836 */ /* 0x000fe20000000000 */
[----:B------:R-:W-:Y:S02]  /*5560*/  @!P1 SEL R2, R43, R2, !P0 ;  /* 0x000000022b029207 */ /* 0x000fe40004000000 */
[----:B------:R-:W-:Y:S02]  /*5570*/  @!P1 SHF.R.U32.HI R0, RZ, R11, R0 ;  /* 0x0000000bff009219 */ /* 0x000fe40000011600 */
[----:B------:R-:W-:Y:S01]  /*5580*/  LOP3.LUT P0, RZ, R93, 0x1b0, RZ, 0xc0, !PT ;  /* 0x000001b05dff7812 */ /* 0x000fe2000780c0ff */
[----:B------:R-:W-:Y:S01]  /*5590*/  USHF.L.U32 UR42, UR42, 0x7, URZ ;  /* 0x000000072a2a7899 */ /* 0x000fe200080006ff */
[----:B------:R-:W-:Y:S01]  /*55a0*/  @!P1 SEL R3, R44, R0, !P2 ;  /* 0x000000002c039207 */ /* 0x000fe20005000000 */
[----:B------:R-:W-:Y:S01]  /*55b0*/  USHF.L.U32 UR41, UR41, 0x7, URZ ;  /* 0x0000000729297899 */ /* 0x000fe200080006ff */
[----:B------:R-:W-:Y:S03]  /*55c0*/  @P4 SHF.R.U32.HI R94, RZ, 0x10, R17 ;  /* 0x00000010ff5e4819 */ /* 0x000fe60000011611 */
[----:B------:R-:W-:Y:S02]  /*55d0*/  @!P1 IMAD.IADD R0, R2, 0x1, -R3 ;  /* 0x0000000102009824 */ /* 0x000fe400078e0a03 */
[----:B------:R-:W-:Y:S02]  /*55e0*/  @!P1 IMAD.IADD R2, R3, 0x1, -R2 ;  /* 0x0000000103029824 */ /* 0x000fe400078e0a02 */
[----:B------:R-:W-:Y:S02]  /*55f0*/  @!P1 IMAD R44, R0, R7, R44 ;  /* 0x00000007002c9224 */ /* 0x000fe400078e022c */
[----:B------:R-:W-:Y:S01]  /*5600*/  @!P1 IMAD R43, R2, R8, R43 ;  /* 0x00000008022b9224 */ /* 0x000fe200078e022b */
[----:B------:R-:W-:Y:S06]  /*5610*/  @!P0 BRA `(.L_x_93) ;  /* 0x00000000007c8947 */ /* 0x000fec0003800000 */
[----:B------:R-:W1:Y:S01]  /*5620*/  LDCU.64 UR8, c[0x4][0x80] ;  /* 0x01001000ff0877ac */ /* 0x000e620008000a00 */
[----:B------:R-:W-:Y:S01]  /*5630*/  MOV R2, 0x0 ;  /* 0x0000000000027802 */ /* 0x000fe20000000f00 */
[----:B------:R-:W-:Y:S02]  /*5640*/  HFMA2 R12, -RZ, RZ, 0, 5.9604644775390625e-08 ;  /* 0x00000001ff0c7431 */ /* 0x000fe400000001ff */
[----:B------:R-:W-:Y:S01]  /*5650*/  IMAD.MOV.U32 R8, RZ, RZ, 0x70 ;  /* 0x00000070ff087424 */ /* 0x000fe200078e00ff */
[----:B------:R2:W3:Y:S01]  /*5660*/  LDC.64 R14, c[0x4][R2] ;  /* 0x01000000020e7b82 */ /* 0x0004e20000000a00 */
[----:B------:R-:W4:Y:S01]  /*5670*/  LDCU.64 UR6, c[0x4][0x88] ;  /* 0x01001100ff0677ac */ /* 0x000f220008000a00 */
[----:B------:R-:W-:Y:S01]  /*5680*/  IMAD.MOV.U32 R13, RZ, RZ, RZ ;  /* 0x000000ffff0d7224 */ /* 0x000fe200078e00ff */
[----:B------:R-:W2:Y:S01]  /*5690*/  LDCU.64 UR4, c[0x4][0x8] ;  /* 0x01000100ff0477ac */ /* 0x000ea20008000a00 */
[----:B-1----:R-:W-:Y:S01]  /*56a0*/  MOV R5, UR9 ;  /* 0x0000000900057c02 */ /* 0x002fe20008000f00 */
[----:B------:R-:W-:Y:S01]  /*56b0*/  IMAD.U32 R4, RZ, RZ, UR8 ;  /* 0x00000008ff047e24 */ /* 0x000fe2000f8e00ff */
[----:B----4-:R-:W-:Y:S01]  /*56c0*/  MOV R7, UR7 ;  /* 0x0000000700077c02 */ /* 0x010fe20008000f00 */
[----:B------:R-:W-:Y:S01]  /*56d0*/  IMAD.U32 R6, RZ, RZ, UR6 ;  /* 0x00000006ff067e24 */ /* 0x000fe2000f8e00ff */
[----:B--2---:R-:W-:Y:S01]  /*56e0*/  MOV R11, UR5 ;  /* 0x00000005000b7c02 */ /* 0x004fe20008000f00 */
[----:B------:R-:W-:Y:S02]  /*56f0*/  IMAD.U32 R10, RZ, RZ, UR4 ;  /* 0x00000004ff0a7e24 */ /* 0x000fe4000f8e00ff */
[----:B------:R-:W-:Y:S07]  /*5700*/  LEPC R20, `(.L_x_94) ;  /* 0x000000001014794e */ /* 0x000fee0000000000 */
[----:B---3-5:R-:W-:Y:S05]  /*5710*/  CALL.ABS.NOINC R14 ;  /* 0x000000000e007343 */ /* 0x028fea0003c00000 */
.L_x_94:
[----:B------:R-:W1:Y:S01]  /*5720*/  LDCU.64 UR8, c[0x4][0x80] ;  /* 0x01001000ff0877ac */ /* 0x000e620008000a00 */
[----:B------:R-:W2:Y:S01]  /*5730*/  LDC.64 R2, c[0x4][R2] ;  /* 0x0100000002027b82 */ /* 0x000ea20000000a00 */
[----:B------:R-:W-:Y:S02]  /*5740*/  HFMA2 R12, -RZ, RZ, 0, 5.9604644775390625e-08 ;  /* 0x00000001ff0c7431 */ /* 0x000fe400000001ff */
[----:B------:R-:W-:Y:S02]  /*5750*/  IMAD.MOV.U32 R8, RZ, RZ, 0x70 ;  /* 0x00000070ff087424 */ /* 0x000fe400078e00ff */
[----:B------:R-:W-:Y:S01]  /*5760*/  IMAD.MOV.U32 R13, RZ, RZ, RZ ;  /* 0x000000ffff0d7224 */ /* 0x000fe200078e00ff */
[----:B------:R-:W3:Y:S01]  /*5770*/  LDCU.64 UR6, c[0x4][0x88] ;  /* 0x01001100ff0677ac */ /* 0x000ee20008000a00 */
[----:B------:R-:W4:Y:S01]  /*5780*/  LDCU.64 UR4, c[0x4][0x8] ;  /* 0x01000100ff0477ac */ /* 0x000f220008000a00 */
[----:B-1----:R-:W-:Y:S02]  /*5790*/  MOV R4, UR8 ;  /* 0x0000000800047c02 */ /* 0x002fe40008000f00 */
[----:B------:R-:W-:Y:S02]  /*57a0*/  MOV R5, UR9 ;  /* 0x0000000900057c02 */ /* 0x000fe40008000f00 */
[----:B---3--:R-:W-:Y:S01]  /*57b0*/  MOV R7, UR7 ;  /* 0x0000000700077c02 */ /* 0x008fe20008000f00 */
[----:B------:R-:W-:Y:S01]  /*57c0*/  IMAD.U32 R6, RZ, RZ, UR6 ;  /* 0x00000006ff067e24 */ /* 0x000fe2000f8e00ff */
[----:B----4-:R-:W-:Y:S01]  /*57d0*/  MOV R11, UR5 ;  /* 0x00000005000b7c02 */ /* 0x010fe20008000f00 */
[----:B------:R-:W-:Y:S02]  /*57e0*/  IMAD.U32 R10, RZ, RZ, UR4 ;  /* 0x00000004ff0a7e24 */ /* 0x000fe4000f8e00ff */
[----:B------:R-:W-:Y:S07]  /*57f0*/  LEPC R20, `(.L_x_93) ;  /* 0x000000001014794e */ /* 0x000fee0000000000 */
[----:B--2---:R-:W-:Y:S05]  /*5800*/  CALL.ABS.NOINC R2 ;  /* 0x0000000002007343 */ /* 0x004fea0003c00000 */
.L_x_93:
[----:B------:R-:W-:Y:S05]  /*5810*/  BSYNC.RECONVERGENT B6 ;  /* 0x0000000000067941 */ /* 0x000fea0003800200 */
.L_x_92:
[----:B------:R-:W-:Y:S01]  /*5820*/  ISETP.NE.U32.AND P4, PT, R82, RZ, PT ;  /* 0x000000ff5200720c */ /* 0x000fe20003f85070 */
[----:B------:R-:W-:Y:S01]  /*5830*/  UISETP.NE.AND UP2, UPT, UR50, URZ, UPT ;  /* 0x000000ff3200728c */ /* 0x000fe2000bf45270 */
[----:B------:R-:W-:Y:S01]  /*5840*/  ISETP.NE.U32.AND P2, PT, RZ, UR38, PT ;  /* 0x00000026ff007c0c */ /* 0x000fe2000bf45070 */
[----:B------:R-:W-:Y:S01]  /*5850*/  UISETP.NE.U32.AND UP1, UPT, UR44, URZ, UPT ;  /* 0x000000ff2c00728c */ /* 0x000fe2000bf25070 */
[----:B------:R-:W-:Y:S01]  /*5860*/  ISETP.NE.AND.EX P4, PT, R83, RZ, PT, P4 ;  /* 0x000000ff5300720c */ /* 0x000fe20003f85340 */
[----:B------:R-:W-:Y:S01]  /*5870*/  UPLOP3.LUT UP0, UPT, UPT, UPT, UPT, 0x40, 0x4 ;  /* 0x000000000004789c */ /* 0x000fe20003f0e870 */
[----:B------:R-:W-:Y:S01]  /*5880*/  ISETP.NE.AND.EX P2, PT, RZ, UR39, PT, P2 ;  /* 0x00000027ff007c0c */ /* 0x000fe2000bf45320 */
[----:B------:R-:W-:Y:S01]  /*5890*/  UISETP.NE.AND.EX UP1, UPT, UR45, URZ, UPT, UP1 ;  /* 0x000000ff2d00728c */ /* 0x000fe2000bf25310 */
[----:B------:R-:W-:Y:S04]  /*58a0*/  PLOP3.LUT P1, PT, PT, PT, UP2, 0x80, 0x8 ;  /* 0x000000000008781c */ /* 0x000fe80003f2f028 */
[----:B------:R-:W-:Y:S06]  /*58b0*/  @UP2 UPLOP3.LUT UP0, UPT, UPT, UPT, UP1, 0x80, 0x8 ;  /* 0x000000000008289c */ /* 0x000fec0003f0f010 */
[----:B------:R-:W-:Y:S01]  /*58c0*/  PLOP3.LUT P0, PT, PT, PT, UP0, 0x80, 0x8 ;  /* 0x000000000008781c */ /* 0x000fe20003f0f008 */
[----:B------:R-:W-:Y:S01]  /*58d0*/  @!UPT UIADD3 URZ, UPT, UPT, URZ, URZ, URZ ;  /* 0x000000fffffff290 */ /* 0x000fe2000fffe0ff */
[----:B------:R-:W-:Y:S11]  /*58e0*/  BRA.U !UP1, `(.L_x_95) ;  /* 0x0000000109387547 */ /* 0x000ff6000b800000 */
[----:B------:R-:W-:Y:S01]  /*58f0*/  UISETP.NE.U32.AND UP0, UPT, UR38, URZ, UPT ;  /* 0x000000ff2600728c */ /* 0x000fe2000bf05070 */
[----:B------:R-:W-:Y:S02]  /*5900*/  HFMA2 R0, -RZ, RZ, 0, 5.9604644775390625e-08 ;  /* 0x00000001ff007431 */ /* 0x000fe400000001ff */
[----:B------:R-:W-:Y:S01]  /*5910*/  IMAD.MOV.U32 R88, RZ, RZ, 0x1 ;  /* 0x00000001ff587424 */ /* 0x000fe200078e00ff */
[----:B------:R-:W-:Y:S06]  /*5920*/  UISETP.NE.AND.EX UP0, UPT, UR39, URZ, UPT, UP0 ;  /* 0x000000ff2700728c */ /* 0x000fec000bf05300 */
[----:B------:R-:W-:Y:S05]  /*5930*/  PLOP3.LUT P3, PT, PT, PT, UP0, 0x80, 0x8 ;  /* 0x000000000008781c */ /* 0x000fea0003f6f008 */
[----:B------:R-:W1:Y:S01]  /*5940*/  @UP0 LDCU.64 UR6, c[0x0][0x888] ;  /* 0x00011100ff0607ac */ /* 0x000e620008000a00 */
[----:B------:R-:W-:Y:S07]  /*5950*/  @UP0 UIMAD UR4, UR36, UR44, URZ ;  /* 0x0000002c240402a4 */ /* 0x000fee000f8e02ff */
[----:B------:R-:W-:Y:S01]  /*5960*/  @!P3 PRMT R88, R0, 0x7610, R88 ;  /* 0x000076100058b816 */ /* 0x000fe20000000058 */
[----:B-1----:R-:W-:Y:S03]  /*5970*/  @UP0 UIMAD.WIDE UR6, UR4, 0x4, UR6 ;  /* 0x00000004040608a5 */ /* 0x002fe6000f8e0206 */
[----:B------:R-:W1:Y:S03]  /*5980*/  @!UP0 LDCU UR4, c[0x0][0x880] ;  /* 0x00011000ff0487ac */ /* 0x000e660008000800 */
[----:B------:R-:W-:Y:S01]  /*5990*/  IMAD.U32 R2, RZ, RZ, UR6 ;  /* 0x00000006ff027e24 */ /* 0x000fe2000f8e00ff */
[----:B------:R-:W-:Y:S05]  /*59a0*/  MOV R3, UR7 ;  /* 0x0000000700037c02 */ /* 0x000fea0008000f00 */
[----:B-----5:R2:W5:Y:S02]  /*59b0*/  @P3 LDG.E R49, desc[UR46][R2.64] ;  /* 0x0000002e02313981 */ /* 0x020564000c1e1900 */
[----:B-12---:R-:W-:Y:S02]  /*59c0*/  @!P3 IMAD.U32 R49, RZ, RZ, UR4 ;  /* 0x00000004ff31be24 */ /* 0x006fe4000f8e00ff */
.L_x_95:
[----:B------:R-:W-:Y:S05]  /*59d0*/  @!P4 BRA `(.L_x_96) ;  /* 0x000000000020c947 */ /* 0x000fea0003800000 */
[----:B------:R-:W-:Y:S04]  /*59e0*/  ISETP.NE.U32.AND P3, PT, R80, RZ, PT ;  /* 0x000000ff5000720c */ /* 0x000fe80003f65070 */
[----:B------:R-:W-:Y:S11]  /*59f0*/  ISETP.NE.AND.EX P3, PT, R81, RZ, PT, P3 ;  /* 0x000000ff5100720c */ /* 0x000ff60003f65330 */
[----:B------:R-:W-:Y:S02]  /*5a00*/  @!UPT UIADD3 URZ, UPT, UPT, URZ, URZ, URZ ;  /* 0x000000fffffff290 */ /* 0x000fe4000fffe0ff */
[----:B------:R-:W1:Y:S01]  /*5a10*/  @P3 LDC.64 R2, c[0x0][0x8a8] ;  /* 0x00022a00ff023b82 */ /* 0x000e620000000a00 */
[----:B------:R-:W-:Y:S04]  /*5a20*/  @P3 IMAD R0, R82, UR36, RZ ;  /* 0x0000002452003c24 */ /* 0x000fe8000f8e02ff */
[----:B-1----:R-:W-:Y:S05]  /*5a30*/  @P3 IMAD.WIDE R2, R0, 0x4, R2 ;  /* 0x0000000400023825 */ /* 0x002fea00078e0202 */
[----:B-----5:R1:W5:Y:S02]  /*5a40*/  @P3 LDG.E R47, desc[UR46][R2.64] ;  /* 0x0000002e022f3981 */ /* 0x020364000c1e1900 */
[----:B-1----:R-:W2:Y:S02]  /*5a50*/  @!P3 LDC R47, c[0x0][0x8a0] ;  /* 0x00022800ff2fbb82 */ /* 0x002ea40000000800 */
.L_x_96:
[----:B-----5:R-:W-:Y:S01]  /*5a60*/  FSETP.NEU.AND P3, PT, R49, RZ, PT ;  /* 0x000000ff3100720b */ /* 0x020fe20003f6d000 */
[----:B------:R-:W-:Y:S01]  /*5a70*/  BSSY B1, `(.L_x_97) ;  /* 0x0000039000017945 */ /* 0x000fe20003800000 */
[----:B------:R-:W-:Y:S01]  /*5a80*/  SEL R3, RZ, 0xffffffff, P2 ;  /* 0xffffffffff037807 */ /* 0x000fe20001000000 */
[----:B------:R-:W-:Y:S01]  /*5a90*/  IMAD.MOV.U32 R66, RZ, RZ, 0x1 ;  /* 0x00000001ff427424 */ /* 0x000fe200078e00ff */
[----:B------:R-:W-:Y:S01]  /*5aa0*/  @P1 LOP3.LUT P2, RZ, R88, 0xff, RZ, 0xc0, !PT ;  /* 0x000000ff58ff1812 */ /* 0x000fe2000784c0ff */
[----:B------:R-:W-:Y:S01]  /*5ab0*/  IMAD R48, R45, 0x80, R46 ;  /* 0x000000802d307824 */ /* 0x000fe200078e022e */
[----:B------:R-:W-:Y:S01]  /*5ac0*/  @P1 SEL R0, RZ, 0xffffffff, P3 ;  /* 0xffffffffff001807 */ /* 0x000fe20001800000 */
[----:B------:R-:W-:Y:S01]  /*5ad0*/  IMAD R106, R101, -0x10, R99 ;  /* 0xfffffff0656a7824 */ /* 0x000fe200078e0263 */
[----:B------:R-:W-:Y:S01]  /*5ae0*/  LOP3.LUT R97, R97, 0x1, RZ, 0x3c, !PT ;  /* 0x0000000161617812 */ /* 0x000fe200078e3cff */
[----:B------:R-:W-:Y:S01]  /*5af0*/  IMAD.MOV.U32 R65, RZ, RZ, RZ ;  /* 0x000000ffff417224 */ /* 0x000fe200078e00ff */
[----:B------:R-:W-:Y:S02]  /*5b00*/  @P0 SEL R0, R3, R0, !P2 ;  /* 0x0000000003000207 */ /* 0x000fe40005000000 */
[----:B------:R-:W-:Y:S02]  /*5b10*/  CS2R R78, SRZ ;  /* 0x00000000004e7805 */ /* 0x000fe4000001ff00 */
[----:B------:R-:W-:Y:S02]  /*5b20*/  LEA R64, R45, UR48, 0x3 ;  /* 0x000000302d407c11 */ /* 0x000fe4000f8e18ff */
[----:B------:R-:W-:Y:S02]  /*5b30*/  CS2R R76, SRZ ;  /* 0x00000000004c7805 */ /* 0x000fe4000001ff00 */
[----:B------:R-:W-:Y:S02]  /*5b40*/  @P1 LOP3.LUT R0, R0, 0x1, RZ, 0xc0, !PT ;  /* 0x0000000100001812 */ /* 0x000fe400078ec0ff */
[----:B------:R-:W-:Y:S02]  /*5b50*/  CS2R R70, SRZ ;  /* 0x0000000000467805 */ /* 0x000fe4000001ff00 */
[----:B------:R-:W-:Y:S02]  /*5b60*/  PLOP3.LUT P2, PT, PT, PT, UP1, 0x80, 0x8 ;  /* 0x000000000008781c */ /* 0x000fe40003f4f018 */
[----:B------:R-:W-:Y:S02]  /*5b70*/  CS2R R68, SRZ ;  /* 0x0000000000447805 */ /* 0x000fe4000001ff00 */
[----:B------:R-:W-:Y:S02]  /*5b80*/  ISETP.NE.U32.OR P5, PT, R0, 0x1, !P1 ;  /* 0x000000010000780c */ /* 0x000fe40004fa5470 */
[----:B------:R-:W-:Y:S02]  /*5b90*/  CS2R R62, SRZ ;  /* 0x00000000003e7805 */ /* 0x000fe4000001ff00 */
[----:B------:R-:W-:Y:S02]  /*5ba0*/  LOP3.LUT P4, R104, R88, 0xff, RZ, 0xc0, !PT ;  /* 0x000000ff58687812 */ /* 0x000fe4000788c0ff */
[----:B------:R-:W-:Y:S02]  /*5bb0*/  CS2R R60, SRZ ;  /* 0x00000000003c7805 */ /* 0x000fe4000001ff00 */
[----:B------:R-:W-:Y:S02]  /*5bc0*/  SEL R2, RZ, 0xffffffff, P3 ;  /* 0xffffffffff027807 */ /* 0x000fe40001800000 */
[----:B------:R-:W-:Y:S02]  /*5bd0*/  CS2R R58, SRZ ;  /* 0x00000000003a7805 */ /* 0x000fe4000001ff00 */
[----:B------:R-:W-:Y:S02]  /*5be0*/  P2R R107, PR, RZ, 0x20 ;  /* 0x00000020ff6b7803 */ /* 0x000fe40000000000 */
[----:B------:R-:W-:Y:S02]  /*5bf0*/  CS2R R56, SRZ ;  /* 0x0000000000387805 */ /* 0x000fe4000001ff00 */
[----:B------:R-:W-:Y:S02]  /*5c00*/  @P2 SEL R2, R3, R2, !P4 ;  /* 0x0000000203022207 */ /* 0x000fe40006000000 */
[----:B------:R-:W-:Y:S02]  /*5c10*/  @P5 SHF.L.U32 R0, R97, 0x1f, RZ ;  /* 0x0000001f61005819 */ /* 0x000fe400000006ff */
[----:B------:R-:W-:Y:S02]  /*5c20*/  LOP3.LUT R2, R2, 0x1, RZ, 0xc0, !PT ;  /* 0x0000000102027812 */ /* 0x000fe400078ec0ff */
[----:B------:R1:W3:Y:S02]  /*5c30*/  @P5 SYNCS.PHASECHK.TRANS64.TRYWAIT P1, [UR48+0x40], R0 ;  /* 0x00004000ff0055a7 */ /* 0x0002e40008021130 */
[----:B------:R-:W-:Y:S04]  /*5c40*/  ISETP.NE.U32.AND P2, PT, R2, 0x1, PT ;  /* 0x000000010200780c */ /* 0x000fe80003f45070 */
[----:B------:R-:W-:Y:S02]  /*5c50*/  P2R R67, PR, RZ, 0x4 ;  /* 0x00000004ff437803 */ /* 0x000fe40000000000 */
[----:B-1----:R-:W-:Y:S04]  /*5c60*/  SHF.L.U32 R0, R96, 0x1f, RZ ;  /* 0x0000001f60007819 */ /* 0x002fe800000006ff */
[----:B------:R1:W4:Y:S01]  /*5c70*/  SYNCS.PHASECHK.TRANS64.TRYWAIT P0, [R64+URZ+0xb0], R0 ;  /* 0x0000b000400075a7 */ /* 0x00032200080011ff */
[----:B---3--:R-:W-:Y:S01]  /*5c80*/  @P5 SEL R66, RZ, 0x1, !P1 ;  /* 0x00000001ff425807 */ /* 0x008fe20004800000 */
[----:B-1----:R-:W-:Y:S06]  /*5c90*/  @!P5 BRA `(.L_x_98) ;  /* 0x000000000058d947 */ /* 0x002fec0003800000 */
[----:B------:R-:W-:Y:S01]  /*5ca0*/  IMAD.MOV.U32 R79, RZ, RZ, RZ ;  /* 0x000000ffff4f7224 */ /* 0x000fe200078e00ff */
[----:B------:R-:W-:Y:S01]  /*5cb0*/  ISETP.NE.AND P1, PT, R66, RZ, PT ;  /* 0x000000ff4200720c */ /* 0x000fe20003f25270 */
[----:B------:R-:W-:Y:S01]  /*5cc0*/  BSSY B0, `(.L_x_99) ;  /* 0x000000c000007945 */ /* 0x000fe20003800000 */
[----:B------:R-:W-:Y:S02]  /*5cd0*/  CS2R R58, SRZ ;  /* 0x00000000003a7805 */ /* 0x000fe4000001ff00 */
[----:B------:R-:W-:Y:S02]  /*5ce0*/  CS2R R56, SRZ ;  /* 0x0000000000387805 */ /* 0x000fe4000001ff00 */
[----:B------:R-:W-:Y:S02]  /*5cf0*/  CS2R R62, SRZ ;  /* 0x00000000003e7805 */ /* 0x000fe4000001ff00 */
[----:B------:R-:W-:Y:S02]  /*5d00*/  CS2R R60, SRZ ;  /* 0x00000000003c7805 */ /* 0x000fe4000001ff00 */
[----:B------:R-:W-:Y:S02]  /*5d10*/  CS2R R70, SRZ ;  /* 0x0000000000467805 */ /* 0x000fe4000001ff00 */
[----:B------:R-:W-:Y:S02]  /*5d20*/  CS2R R68, SRZ ;  /* 0x0000000000447805 */ /* 0x000fe4000001ff00 */
[----:B------:R-:W-:Y:S01]  /*5d30*/  CS2R R76, SRZ ;  /* 0x00000000004c7805 */ /* 0x000fe2000001ff00 */
[----:B------:R-:W-:Y:S06]  /*5d40*/  @P1 BRA `(.L_x_100) ;  /* 0x00000000000c1947 */ /* 0x000fec0003800000 */
[----:B------:R-:W-:Y:S04]  /*5d50*/  SHF.L.U32 R3, R97, 0x1f, RZ ;  /* 0x0000001f61037819 */ /* 0x000fe800000006ff */
[----:B------:R-:W1:Y:S02]  /*5d60*/  SYNCS.PHASECHK.TRANS64.TRYWAIT P1, [UR48+0x40], R3 ;  /* 0x00004003ff0075a7 */ /* 0x000e640008021130 */
[----:B-1----:R-:W-:Y:S05]  /*5d70*/  @!P1 BRA `(.L_x_101) ;  /* 0x0000003c00649947 */ /* 0x002fea0003800000 */
.L_x_100:
[----:B------:R-:W-:Y:S05]  /*5d80*/  BSYNC B0 ;  /* 0x0000000000007941 */ /* 0x000fea0003800000 */
.L_x_99:
[----:B------:R-:W-:Y:S01]  /*5d90*/  ISETP.NE.AND P1, PT, R67, RZ, PT ;  /* 0x000000ff4300720c */ /* 0x000fe20003f25270 */
[----:B------:R-:W-:Y:S11]  /*5da0*/  HFMA2 R65, -RZ, RZ, 0, 5.9604644775390625e-08 ;  /* 0x00000001ff417431 */ /* 0x000ff600000001ff */
[----:B------:R-:W-:Y:S01]  /*5db0*/  @!UPT UIADD3 URZ, UPT, UPT, URZ, URZ, URZ ;  /* 0x000000fffffff290 */ /* 0x000fe2000fffe0ff */
[----:B------:R3:W1:Y:S04]  /*5dc0*/  @P1 LDS.128 R56, [R100] ;  /* 0x0000000064381984 */ /* 0x0006680000000c00 */
[----:B------:R3:W1:Y:S04]  /*5dd0*/  @P1 LDS.128 R60, [R99+0x10] ;  /* 0x00001000633c1984 */ /* 0x0006680000000c00 */
[----:B------:R3:W1:Y:S04]  /*5de0*/  @P1 LDS.128 R68, [R98+0x20] ;  /* 0x0000200062441984 */ /* 0x0006680000000c00 */
[----:B------:R3:W1:Y:S02]  /*5df0*/  @P1 LDS.128 R76, [R106+0x30] ;  /* 0x000030006a4c1984 */ /* 0x0006640000000c00 */
.L_x_98:
[----:B------:R-:W-:Y:S05]  /*5e00*/  BSYNC B1 ;  /* 0x0000000000017941 */ /* 0x000fea0003800000 */
.L_x_97:
[----:B-1----:R-:W-:Y:S04]  /*5e10*/  SHF.R.U32.HI R2, RZ, 0x15, R48 ;  /* 0x00000015ff027819 */ /* 0x002fe80000011630 */
[----:B------:R-:W-:Y:S01]  /*5e20*/  LOP3.LUT P1, RZ, R2, 0x3, R92, 0x48, !PT ;  /* 0x0000000302ff7812 */ /* 0x000fe2000782485c */
[----:B------:R-:W-:Y:S01]  /*5e30*/  @!UPT UIADD3 URZ, UPT, UPT, URZ, URZ, URZ ;  /* 0x000000fffffff290 */ /* 0x000fe2000fffe0ff */
[----:B----4-:R-:W-:Y:S11]  /*5e40*/  @P0 BRA `(.L_x_102) ;  /* 0x0000000000080947 */ /* 0x010ff60003800000 */
[----:B------:R-:W1:Y:S02]  /*5e50*/  SYNCS.PHASECHK.TRANS64.TRYWAIT P0, [R64+URZ+0xb0], R0 ;  /* 0x0000b000400075a7 */ /* 0x000e6400080011ff */
[----:B-1----:R-:W-:Y:S05]  /*5e60*/  @!P0 BRA `(.L_x_103) ;  /* 0x0000003c00408947 */ /* 0x002fea0003800000 */
.L_x_102:
[----:B------:R-:W-:Y:S05]  /*5e70*/  @!P1 BRA `(.L_x_104) ;  /* 0x0000000000409947 */ /* 0x000fea0003800000 */
[----:B------:R-:W4:Y:S01]  /*5e80*/  LDCU.64 UR8, c[0x4][0x70] ;  /* 0x01000e00ff0877ac */ /* 0x000f220008000a00 */
[----:B------:R-:W-:Y:S01]  /*5e90*/  MOV R3, 0x0 ;  /* 0x0000000000037802 */ /* 0x000fe20000000f00 */
[----:B------:R-:W-:Y:S02]  /*5ea0*/  HFMA2 R12, -RZ, RZ, 0, 5.9604644775390625e-08 ;  /* 0x00000001ff0c7431 */ /* 0x000fe400000001ff */
[----:B------:R-:W-:Y:S02]  /*5eb0*/  IMAD.MOV.U32 R8, RZ, RZ, 0x192 ;  /* 0x00000192ff087424 */ /* 0x000fe400078e00ff */
[----:B------:R-:W-:Y:S01]  /*5ec0*/  IMAD.MOV.U32 R13, RZ, RZ, RZ ;  /* 0x000000ffff0d7224 */ /* 0x000fe200078e00ff */
[----:B------:R-:W5:Y:S01]  /*5ed0*/  LDCU.64 UR6, c[0x4][0x78] ;  /* 0x01000f00ff0677ac */ /* 0x000f620008000a00 */
[----:B------:R-:W1:Y:S01]  /*5ee0*/  LDC.64 R2, c[0x4][R3] ;  /* 0x0100000003027b82 */ /* 0x000e620000000a00 */
[----:B------:R-:W2:Y:S01]  /*5ef0*/  LDCU.64 UR4, c[0x4][0x10] ;  /* 0x01000200ff0477ac */ /* 0x000ea20008000a00 */
[----:B----4-:R-:W-:Y:S01]  /*5f00*/  MOV R5, UR9 ;  /* 0x0000000900057c02 */ /* 0x010fe20008000f00 */
[----:B------:R-:W-:Y:S01]  /*5f10*/  IMAD.U32 R4, RZ, RZ, UR8 ;  /* 0x00000008ff047e24 */ /* 0x000fe2000f8e00ff */
[----:B-----5:R-:W-:Y:S01]  /*5f20*/  MOV R7, UR7 ;  /* 0x0000000700077c02 */ /* 0x020fe20008000f00 */
[----:B------:R-:W-:Y:S01]  /*5f30*/  IMAD.U32 R6, RZ, RZ, UR6 ;  /* 0x00000006ff067e24 */ /* 0x000fe2000f8e00ff */
[----:B--2---:R-:W-:Y:S01]  /*5f40*/  MOV R11, UR5 ;  /* 0x00000005000b7c02 */ /* 0x004fe20008000f00 */
[----:B------:R-:W-:Y:S02]  /*5f50*/  IMAD.U32 R10, RZ, RZ, UR4 ;  /* 0x00000004ff0a7e24 */ /* 0x000fe4000f8e00ff */
[----:B------:R-:W-:Y:S07]  /*5f60*/  LEPC R20, `(.L_x_104) ;  /* 0x000000001014794e */ /* 0x000fee0000000000 */
[----:B-1-3--:R-:W-:Y:S05]  /*5f70*/  CALL.ABS.NOINC R2 ;  /* 0x0000000002007343 */ /* 0x00afea0003c00000 */
.L_x_104:
[----:B------:R-:W-:Y:S05]  /*5f80*/  WARPSYNC.ALL ;  /* 0x0000000000007948 */ /* 0x000fea0003800000 */
[----:B------:R-:W-:Y:S01]  /*5f90*/  R2UR UR4, R48 ;  /* 0x00000000300472ca */ /* 0x000fe200000e0000 */
[--C-:B------:R-:W-:Y:S01]  /*5fa0*/  HADD2.F32 R50, -RZ, R56.reuse.H0_H0 ;  /* 0x20000038ff327230 */ /* 0x100fe20000004100 */
[----:B------:R-:W-:Y:S01]  /*5fb0*/  ISETP.NE.AND P0, PT, R102, RZ, PT ;  /* 0x000000ff6600720c */ /* 0x000fe20003f05270 */
[----:B------:R-:W-:Y:S01]  /*5fc0*/  HADD2.F32 R51, -RZ, R56.H1_H1 ;  /* 0x30000038ff337230 */ /* 0x000fe20000004100 */
[----:B------:R-:W-:Y:S01]  /*5fd0*/  BSSY.RECONVERGENT B0, `(.L_x_105) ;  /* 0x0000086000007945 */ /* 0x000fe20003800200 */
[--C-:B------:R-:W-:Y:S08]  /*5fe0*/  HADD2.F32 R52, -RZ, R57.reuse.H0_H0 ;  /* 0x20000039ff347230 */ /* 0x100ff00000004100 */
[----:B------:R-:W1:Y:S02]  /*5ff0*/  LDTM.x32 R4, tmem[UR4] ;  /* 0x00000004000479ee */ /* 0x000e6400082c0000 */
[C---:B-12---:R-:W-:Y:S01]  /*6000*/  FMUL R0, R47.reuse, R4 ;  /* 0x000000042f007220 */ /* 0x046fe20000400000 */
[C---:B------:R-:W-:Y:S01]  /*6010*/  FMUL R2, R47.reuse, R5 ;  /* 0x000000052f027220 */ /* 0x040fe20000400000 */
[C---:B------:R-:W-:Y:S01]  /*6020*/  FMUL R4, R47.reuse, R8 ;  /* 0x000000082f047220 */ /* 0x040fe20000400000 */
[----:B------:R-:W-:Y:S01]  /*6030*/  FMUL R3, R47, R6 ;  /* 0x000000062f037220 */ /* 0x000fe20000400000 */
[C---:B------:R-:W-:Y:S01]  /*6040*/  FFMA R0, R49.reuse, R50, R0 ;  /* 0x0000003231007223 */ /* 0x040fe20000000000 */
[----:B------:R-:W-:Y:S01]  /*6050*/  FFMA R2, R49, R51, R2 ;  /* 0x0000003331027223 */ /* 0x000fe20000000002 */
[C---:B------:R-:W-:Y:S01]  /*6060*/  FMUL R5, R47.reuse, R9 ;  /* 0x000000092f057220 */ /* 0x040fe20000400000 */
        /* <DEDUP_REMOVED lines=16> */
[----:B------:R-:W-:Y:S02]  /*6170*/  HADD2.F32 R32, -RZ, R57.H1_H1 ;  /* 0x30000039ff207230 */ /* 0x000fe40000004100 */
[C---:B------:R-:W-:Y:S01]  /*6180*/  FMUL R26, R47.reuse, R30 ;  /* 0x0000001e2f1a7220 */ /* 0x040fe20000400000 */
[----:B------:R-:W-:Y:S01]  /*6190*/  FMUL R29, R47, R33 ;  /* 0x000000212f1d7220 */ /* 0x000fe20000400000 */
[--C-:B------:R-:W-:Y:S02]  /*61a0*/  HADD2.F32 R33, -RZ, R58.reuse.H0_H0 ;  /* 0x2000003aff217230 */ /* 0x100fe40000004100 */
[----:B------:R-:W-:Y:S01]  /*61b0*/  FFMA R3, R49, R52, R3 ;  /* 0x0000003431037223 */ /* 0x000fe20000000003 */
[C---:B------:R-:W-:Y:S01]  /*61c0*/  FMUL R7, R47.reuse, R7 ;  /* 0x000000072f077220 */ /* 0x040fe20000400000 */
[----:B------:R-:W-:Y:S01]  /*61d0*/  FMUL R30, R47, R34 ;  /* 0x000000222f1e7220 */ /* 0x000fe20000400000 */
[----:B------:R-:W-:Y:S01]  /*61e0*/  HADD2.F32 R34, -RZ, R58.H1_H1 ;  /* 0x3000003aff227230 */ /* 0x000fe20000004100 */
[----:B------:R-:W-:Y:S01]  /*61f0*/  F2FP.F16.F32.PACK_AB R52, R2, R0 ;  /* 0x000000000234723e */ /* 0x000fe200000000ff */
[--C-:B------:R-:W-:Y:S02]  /*6200*/  HADD2.F32 R0, -RZ, R59.reuse.H0_H0 ;  /* 0x2000003bff007230 */ /* 0x100fe40000004100 */
[C---:B------:R-:W-:Y:S01]  /*6210*/  FFMA R7, R49.reuse, R32, R7 ;  /* 0x0000002031077223 */ /* 0x040fe20000000007 */
[----:B------:R-:W-:Y:S02]  /*6220*/  HADD2.F32 R2, -RZ, R59.H1_H1 ;  /* 0x3000003bff027230 */ /* 0x000fe40000004100 */
[C---:B------:R-:W-:Y:S01]  /*6230*/  FFMA R4, R49.reuse, R33, R4 ;  /* 0x0000002131047223 */ /* 0x040fe20000000004 */
[C---:B------:R-:W-:Y:S01]  /*6240*/  FFMA R5, R49.reuse, R34, R5 ;  /* 0x0000002231057223 */ /* 0x040fe20000000005 */
[----:B------:R-:W-:Y:S01]  /*6250*/  FFMA R6, R49, R0, R6 ;  /* 0x0000000031067223 */ /* 0x000fe20000000006 */
[--C-:B------:R-:W-:Y:S02]  /*6260*/  HADD2.F32 R0, -RZ, R60.reuse.H0_H0 ;  /* 0x2000003cff007230 */ /* 0x100fe40000004100 */
[----:B------:R-:W-:Y:S01]  /*6270*/  FMUL R11, R47, R11 ;  /* 0x0000000b2f0b7220 */ /* 0x000fe20000400000 */
[----:B------:R-:W-:Y:S01]  /*6280*/  F2FP.F16.F32.PACK_AB R53, R7, R3 ;  /* 0x000000030735723e */ /* 0x000fe200000000ff */
[--C-:B------:R-:W-:Y:S02]  /*6290*/  HADD2.F32 R3, -RZ, R61.reuse.H0_H0 ;  /* 0x2000003dff037230 */ /* 0x100fe40000004100 */
[----:B------:R-:W-:Y:S01]  /*62a0*/  FMUL R15, R47, R15 ;  /* 0x0000000f2f0f7220 */ /* 0x000fe20000400000 */
[C---:B------:R-:W-:Y:S01]  /*62b0*/  FFMA R11, R49.reuse, R2, R11 ;  /* 0x00000002310b7223 */ /* 0x040fe2000000000b */
[----:B------:R-:W-:Y:S02]  /*62c0*/  HADD2.F32 R2, -RZ, R60.H1_H1 ;  /* 0x3000003cff027230 */ /* 0x000fe40000004100 */
[----:B------:R-:W-:Y:S01]  /*62d0*/  FFMA R8, R49, R0, R8 ;  /* 0x0000000031087223 */ /* 0x000fe20000000008 */
[----:B------:R-:W-:Y:S02]  /*62e0*/  HADD2.F32 R0, -RZ, R61.H1_H1 ;  /* 0x3000003dff007230 */ /* 0x000fe40000004100 */
[C---:B------:R-:W-:Y:S01]  /*62f0*/  FMUL R19, R47.reuse, R19 ;  /* 0x000000132f137220 */ /* 0x040fe20000400000 */
[----:B------:R-:W-:Y:S01]  /*6300*/  FMUL R23, R47, R23 ;  /* 0x000000172f177220 */ /* 0x000fe20000400000 */
[C---:B------:R-:W-:Y:S01]  /*6310*/  FFMA R9, R49.reuse, R2, R9 ;  /* 0x0000000231097223 */ /* 0x040fe20000000009 */
[C---:B------:R-:W-:Y:S01]  /*6320*/  FFMA R10, R49.reuse, R3, R10 ;  /* 0x00000003310a7223 */ /* 0x040fe2000000000a */
[----:B------:R-:W-:Y:S01]  /*6330*/  FFMA R15, R49, R0, R15 ;  /* 0x00000000310f7223 */ /* 0x000fe2000000000f */
[--C-:B------:R-:W-:Y:S02]  /*6340*/  HADD2.F32 R2, -RZ, R62.reuse.H0_H0 ;  /* 0x2000003eff027230 */ /* 0x100fe40000004100 */
[----:B------:R-:W-:Y:S01]  /*6350*/  FMUL R27, R47, R27 ;  /* 0x0000001b2f1b7220 */ /* 0x000fe20000400000 */
[----:B------:R-:W-:Y:S01]  /*6360*/  HADD2.F32 R0, -RZ, R62.H1_H1 ;  /* 0x3000003eff007230 */ /* 0x000fe20000004100 */
[----:B------:R-:W-:Y:S01]  /*6370*/  F2FP.F16.F32.PACK_AB R54, R5, R4 ;  /* 0x000000040536723e */ /* 0x000fe200000000ff */
[--C-:B------:R-:W-:Y:S02]  /*6380*/  HADD2.F32 R3, -RZ, R63.reuse.H0_H0 ;  /* 0x2000003fff037230 */ /* 0x100fe40000004100 */
[C---:B------:R-:W-:Y:S01]  /*6390*/  FFMA R12, R49.reuse, R2, R12 ;  /* 0x00000002310c7223 */ /* 0x040fe2000000000c */
[--C-:B------:R-:W-:Y:S02]  /*63a0*/  HADD2.F32 R2, -RZ, R68.reuse.H0_H0 ;  /* 0x20000044ff027230 */ /* 0x100fe40000004100 */
[C---:B------:R-:W-:Y:S01]  /*63b0*/  FFMA R13, R49.reuse, R0, R13 ;  /* 0x00000000310d7223 */ /* 0x040fe2000000000d */
[----:B------:R-:W-:Y:S02]  /*63c0*/  HADD2.F32 R0, -RZ, R63.H1_H1 ;  /* 0x3000003fff007230 */ /* 0x000fe40000004100 */
[----:B------:R-:W-:Y:S01]  /*63d0*/  FFMA R14, R49, R3, R14 ;  /* 0x00000003310e7223 */ /* 0x000fe2000000000e */
[----:B------:R-:W-:Y:S01]  /*63e0*/  HADD2.F32 R3, -RZ, R68.H1_H1 ;  /* 0x30000044ff037230 */ /* 0x000fe20000004100 */
[----:B------:R-:W-:Y:S01]  /*63f0*/  F2FP.F16.F32.PACK_AB R55, R11, R6 ;  /* 0x000000060b37723e */ /* 0x000fe200000000ff */
[----:B------:R-:W-:Y:S01]  /*6400*/  FMUL R31, R47, R31 ;  /* 0x0000001f2f1f7220 */ /* 0x000fe20000400000 */
[C---:B------:R-:W-:Y:S01]  /*6410*/  FFMA R19, R49.reuse, R0, R19 ;  /* 0x0000000031137223 */ /* 0x040fe20000000013 */
[--C-:B------:R-:W-:Y:S02]  /*6420*/  HADD2.F32 R0, -RZ, R69.reuse.H0_H0 ;  /* 0x20000045ff007230 */ /* 0x100fe40000004100 */
[C---:B------:R-:W-:Y:S01]  /*6430*/  FFMA R16, R49.reuse, R2, R16 ;  /* 0x0000000231107223 */ /* 0x040fe20000000010 */
[----:B------:R1:W-:Y:S01]  /*6440*/  STS.128 [R100], R52 ;  /* 0x0000003464007388 */ /* 0x0003e20000000c00 */
[C---:B------:R-:W-:Y:S01]  /*6450*/  FFMA R17, R49.reuse, R3, R17 ;  /* 0x0000000331117223 */ /* 0x040fe20000000011 */
[----:B------:R-:W-:Y:S02]  /*6460*/  HADD2.F32 R2, -RZ, R69.H1_H1 ;  /* 0x30000045ff027230 */ /* 0x000fe40000004100 */
[----:B------:R-:W-:Y:S01]  /*6470*/  FFMA R18, R49, R0, R18 ;  /* 0x0000000031127223 */ /* 0x000fe20000000012 */
[--C-:B------:R-:W-:Y:S01]  /*6480*/  HADD2.F32 R0, -RZ, R70.reuse.H0_H0 ;  /* 0x20000046ff007230 */ /* 0x100fe20000004100 */
[----:B------:R-:W-:Y:S01]  /*6490*/  F2FP.F16.F32.PACK_AB R8, R9, R8 ;  /* 0x000000080908723e */ /* 0x000fe200000000ff */
[--C-:B------:R-:W-:Y:S02]  /*64a0*/  HADD2.F32 R3, -RZ, R71.reuse.H0_H0 ;  /* 0x20000047ff037230 */ /* 0x100fe40000004100 */
[C---:B------:R-:W-:Y:S01]  /*64b0*/  FFMA R23, R49.reuse, R2, R23 ;  /* 0x0000000231177223 */ /* 0x040fe20000000017 */
[----:B------:R-:W-:Y:S02]  /*64c0*/  HADD2.F32 R2, -RZ, R70.H1_H1 ;  /* 0x30000046ff027230 */ /* 0x000fe40000004100 */
[----:B------:R-:W-:Y:S01]  /*64d0*/  FFMA R20, R49, R0, R20 ;  /* 0x0000000031147223 */ /* 0x000fe20000000014 */
[----:B------:R-:W-:Y:S01]  /*64e0*/  HADD2.F32 R0, -RZ, R71.H1_H1 ;  /* 0x30000047ff007230 */ /* 0x000fe20000004100 */
[----:B------:R-:W-:Y:S01]  /*64f0*/  F2FP.F16.F32.PACK_AB R9, R15, R10 ;  /* 0x0000000a0f09723e */ /* 0x000fe200000000ff */
[----:B------:R-:W-:Y:S02]  /*6500*/  HADD2.F32 R4, -RZ, R79.H0_H0 ;  /* 0x2000004fff047230 */ /* 0x000fe40000004100 */
[C---:B------:R-:W-:Y:S01]  /*6510*/  FFMA R21, R49.reuse, R2, R21 ;  /* 0x0000000231157223 */ /* 0x040fe20000000015 */
[C---:B------:R-:W-:Y:S01]  /*6520*/  FFMA R22, R49.reuse, R3, R22 ;  /* 0x0000000331167223 */ /* 0x040fe20000000016 */
[----:B------:R-:W-:Y:S01]  /*6530*/  FFMA R27, R49, R0, R27 ;  /* 0x00000000311b7223 */ /* 0x000fe2000000001b */
[--C-:B------:R-:W-:Y:S01]  /*6540*/  HADD2.F32 R2, -RZ, R76.reuse.H0_H0 ;  /* 0x2000004cff027230 */ /* 0x100fe20000004100 */
[----:B------:R-:W-:Y:S01]  /*6550*/  F2FP.F16.F32.PACK_AB R10, R13, R12 ;  /* 0x0000000c0d0a723e */ /* 0x000fe200000000ff */
[----:B------:R-:W-:Y:S01]  /*6560*/  HADD2.F32 R0, -RZ, R76.H1_H1 ;  /* 0x3000004cff007230 */ /* 0x000fe20000004100 */
[----:B------:R-:W-:Y:S01]  /*6570*/  F2FP.F16.F32.PACK_AB R11, R19, R14 ;  /* 0x0000000e130b723e */ /* 0x000fe200000000ff */
[--C-:B------:R-:W-:Y:S02]  /*6580*/  HADD2.F32 R3, -RZ, R77.reuse.H0_H0 ;  /* 0x2000004dff037230 */ /* 0x100fe40000004100 */
[C---:B------:R-:W-:Y:S01]  /*6590*/  FFMA R24, R49.reuse, R2, R24 ;  /* 0x0000000231187223 */ /* 0x040fe20000000018 */
[--C-:B------:R-:W-:Y:S02]  /*65a0*/  HADD2.F32 R2, -RZ, R78.reuse.H0_H0 ;  /* 0x2000004eff027230 */ /* 0x100fe40000004100 */
[C---:B------:R-:W-:Y:S01]  /*65b0*/  FFMA R25, R49.reuse, R0, R25 ;  /* 0x0000000031197223 */ /* 0x040fe20000000019 */
[----:B------:R1:W-:Y:S01]  /*65c0*/  STS.128 [R99+0x10], R8 ;  /* 0x0000100863007388 */ /* 0x0003e20000000c00 */
[----:B------:R-:W-:Y:S02]  /*65d0*/  HADD2.F32 R0, -RZ, R77.H1_H1 ;  /* 0x3000004dff007230 */ /* 0x000fe40000004100 */
[----:B------:R-:W-:Y:S01]  /*65e0*/  FFMA R26, R49, R3, R26 ;  /* 0x00000003311a7223 */ /* 0x000fe2000000001a */
[----:B------:R-:W-:Y:S01]  /*65f0*/  HADD2.F32 R3, -RZ, R78.H1_H1 ;  /* 0x3000004eff037230 */ /* 0x000fe20000004100 */
[----:B------:R-:W-:Y:S01]  /*6600*/  F2FP.F16.F32.PACK_AB R16, R17, R16 ;  /* 0x000000101110723e */ /* 0x000fe200000000ff */
[----:B------:R-:W-:Y:S01]  /*6610*/  HADD2.F32 R5, -RZ, R79.H1_H1 ;  /* 0x3000004fff057230 */ /* 0x000fe20000004100 */
[----:B------:R-:W-:Y:S01]  /*6620*/  F2FP.F16.F32.PACK_AB R17, R23, R18 ;  /* 0x000000121711723e */ /* 0x000fe200000000ff */
[----:B------:R-:W-:Y:S01]  /*6630*/  FFMA R31, R49, R0, R31 ;  /* 0x00000000311f7223 */ /* 0x000fe2000000001f */
[----:B------:R-:W-:Y:S01]  /*6640*/  FMUL R35, R47, R35 ;  /* 0x000000232f237220 */ /* 0x000fe20000400000 */
[----:B------:R-:W-:Y:S01]  /*6650*/  F2FP.F16.F32.PACK_AB R18, R21, R20 ;  /* 0x000000141512723e */ /* 0x000fe200000000ff */
[----:B------:R-:W-:Y:S01]  /*6660*/  FFMA R28, R49, R2, R28 ;  /* 0x00000002311c7223 */ /* 0x000fe2000000001c */
[----:B------:R-:W-:Y:S01]  /*6670*/  F2FP.F16.F32.PACK_AB R19, R27, R22 ;  /* 0x000000161b13723e */ /* 0x000fe200000000ff */
[C---:B------:R-:W-:Y:S01]  /*6680*/  FFMA R29, R49.reuse, R3, R29 ;  /* 0x00000003311d7223 */ /* 0x040fe2000000001d */
[C---:B------:R-:W-:Y:S01]  /*6690*/  FFMA R30, R49.reuse, R4, R30 ;  /* 0x00000004311e7223 */ /* 0x040fe2000000001e */
[----:B------:R-:W-:Y:S01]  /*66a0*/  FFMA R35, R49, R5, R35 ;  /* 0x0000000531237223 */ /* 0x000fe20000000023 */
[----:B------:R-:W-:Y:S01]  /*66b0*/  F2FP.F16.F32.PACK_AB R24, R25, R24 ;  /* 0x000000181918723e */ /* 0x000fe200000000ff */
[----:B------:R1:W-:Y:S01]  /*66c0*/  STS.128 [R98+0x20], R16 ;  /* 0x0000201062007388 */ /* 0x0003e20000000c00 */
[----:B------:R-:W-:Y:S02]  /*66d0*/  F2FP.F16.F32.PACK_AB R25, R31, R26 ;  /* 0x0000001a1f19723e */ /* 0x000fe400000000ff */
[----:B------:R-:W-:Y:S02]  /*66e0*/  F2FP.F16.F32.PACK_AB R26, R29, R28 ;  /* 0x0000001c1d1a723e */ /* 0x000fe400000000ff */
[----:B------:R-:W-:Y:S05]  /*66f0*/  F2FP.F16.F32.PACK_AB R27, R35, R30 ;  /* 0x0000001e231b723e */ /* 0x000fea00000000ff */
[----:B------:R1:W-:Y:S01]  /*6700*/  STS.128 [R106+0x30], R24 ;  /* 0x000030186a007388 */ /* 0x0003e20000000c00 */
[----:B------:R-:W-:Y:S01]  /*6710*/  @!PT LDS RZ, [RZ] ;  /* 0x00000000fffff984 */ /* 0x000fe20000000800 */
[----:B------:R-:W-:Y:S01]  /*6720*/  @!PT LDS RZ, [RZ] ;  /* 0x00000000fffff984 */ /* 0x000fe20000000800 */
[----:B------:R-:W-:Y:S01]  /*6730*/  @!PT LDS RZ, [RZ] ;  /* 0x00000000fffff984 */ /* 0x000fe20000000800 */
[----:B------:R-:W-:Y:S01]  /*6740*/  @!PT LDS RZ, [RZ] ;  /* 0x00000000fffff984 */ /* 0x000fe20000000800 */
[----:B------:R2:W-:Y:S07]  /*6750*/  MEMBAR.ALL.CTA ;  /* 0x0000000000007992 */ /* 0x0005ee0000008000 */
[----:B--2---:R-:W2:Y:S02]  /*6760*/  FENCE.VIEW.ASYNC.S ;  /* 0x00000000000073c6 */ /* 0x004ea40000000000 */
[----:B--2---:R-:W-:Y:S06]  /*6770*/  BAR.SYNC.DEFER_BLOCKING 0x1, 0x80 ;  /* 0x0042000000007b1d */ /* 0x004fec0000010000 */
[----:B------:R-:W-:Y:S05]  /*6780*/  @P0 BRA `(.L_x_106) ;  /* 0x0000000000280947 */ /* 0x000fea0003800000 */
[----:B------:R-:W-:Y:S02]  /*6790*/  UIADD3 UR4, UPT, UPT, UR48, 0x200, URZ ;  /* 0x0000020030047890 */ /* 0x000fe4000fffe0ff */
[----:B------:R-:W-:Y:S01]  /*67a0*/  UIADD3 UR6, UP0, UPT, UR52, 0x680, URZ ;  /* 0x0000068034067890 */ /* 0x000fe2000ff1e0ff */
[----:B------:R-:W-:Y:S03]  /*67b0*/  UMOV UR43, UR36 ;  /* 0x00000024002b7c82 */ /* 0x000fe60008000000 */
[----:B------:R-:W-:Y:S01]  /*67c0*/  MOV R93, UR4 ;  /* 0x00000004005d7c02 */ /* 0x000fe20008000f00 */
[----:B------:R-:W-:Y:S03]  /*67d0*/  UIADD3.X UR7, UPT, UPT, URZ, UR53, URZ, UP0, !UPT ;  /* 0x00000035ff077290 */ /* 0x000fe600087fe4ff */
[----:B------:R-:W-:Y:S11]  /*67e0*/  R2UR UR40, R93 ;  /* 0x000000005d2872ca */ /* 0x000ff600000e0000 */
[----:B------:R-:W-:Y:S02]  /*67f0*/  @!UPT UIADD3 URZ, UPT, UPT, URZ, URZ, URZ ;  /* 0x000000fffffff290 */ /* 0x000fe4000fffe0ff */
[----:B------:R2:W-:Y:S01]  /*6800*/  UTMASTG.3D [UR40], [UR6] ;  /* 0x00000028060073b5 */ /* 0x0005e20008010000 */
[----:B------:R0:W-:Y:S01]  /*6810*/  UTMACMDFLUSH ;  /* 0x00000000000079b7 */ /* 0x0001e20000000000 */
[----:B--2---:R-:W-:Y:S04]  /*6820*/  DEPBAR.LE SB0, 0x1 ;  /* 0x000080400000791a */ /* 0x004fe80000000000 */
.L_x_106:
[----:B------:R-:W-:Y:S05]  /*6830*/  BSYNC.RECONVERGENT B0 ;  /* 0x0000000000007941 */ /* 0x000fea0003800200 */
.L_x_105:
[----:B------:R-:W-:Y:S01]  /*6840*/  BAR.SYNC.DEFER_BLOCKING 0x1, 0x80 ;  /* 0x0042000000007b1d */ /* 0x000fe20000010000 */
[----:B------:R-:W-:Y:S01]  /*6850*/  ISETP.NE.AND P1, PT, R107, RZ, PT ;  /* 0x000000ff6b00720c */ /* 0x000fe20003f25270 */
[----:B------:R-:W-:Y:S01]  /*6860*/  UISETP.NE.AND UP0, UPT, UR49, URZ, UPT ;  /* 0x000000ff3100728c */ /* 0x000fe2000bf05270 */
[----:B------:R-:W-:Y:S11]  /*6870*/  LEA R2, R65, UR48, 0x3 ;  /* 0x0000003041027c11 */ /* 0x000ff6000f8e18ff */
[----:B------:R-:W-:Y:S01]  /*6880*/  @P1 SHF.L.U32 R3, R97, 0x1f, RZ ;  /* 0x0000001f61031819 */ /* 0x000fe200000006ff */
[----:B------:R-:W-:Y:S06]  /*6890*/  BRA.U !UP0, `(.L_x_107) ;  /* 0x0000000108247547 */ /* 0x000fec000b800000 */
[----:B------:R-:W-:Y:S01]  /*68a0*/  IMAD.U32 R4, RZ, RZ, UR51 ;  /* 0x00000033ff047e24 */ /* 0x000fe2000f8e00ff */
[----:B------:R-:W-:Y:S01]  /*68b0*/  MOV R0, UR37 ;  /* 0x0000002500007c02 */ /* 0x000fe20008000f00 */
[----:B------:R-:W-:Y:S03]  /*68c0*/  UIADD3 UR51, UPT, UPT, UR51, 0x1, URZ ;  /* 0x0000000133337890 */ /* 0x000fe6000fffe0ff */
[----:B------:R-:W-:Y:S01]  /*68d0*/  @P1 LEA R4, R4, UR48, 0x3 ;  /* 0x0000003004041c11 */ /* 0x000fe2000f8e18ff */
[----:B------:R-:W-:Y:S04]  /*68e0*/  UISETP.NE.AND UP0, UPT, UR51, 0x4, UPT ;  /* 0x000000043300788c */ /* 0x000fe8000bf05270 */
[----:B------:R-:W-:Y:S01]  /*68f0*/  @P1 VIADD R4, R4, 0x60 ;  /* 0x0000006004041836 */ /* 0x000fe20000000000 */
[----:B------:R-:W-:Y:S04]  /*6900*/  USEL UR51, UR51, URZ, UP0 ;  /* 0x000000ff33337287 */ /* 0x000fe80008000000 */
[----:B------:R-:W-:Y:S04]  /*6910*/  @P1 PRMT R0, R0, 0x654, R4 ;  /* 0x0000065400001816 */ /* 0x000fe80000000004 */
[----:B------:R2:W-:Y:S04]  /*6920*/  @P1 SYNCS.ARRIVE.TRANS64.RED.A1T0 RZ, [R0+URZ], RZ ;  /* 0x000000ff00ff19a7 */ /* 0x0005e800081004ff */
.L_x_107:
[----:B------:R-:W4:Y:S01]  /*6930*/  @P1 SYNCS.PHASECHK.TRANS64.TRYWAIT P0, [R2+URZ+0x40], R3 ;  /* 0x00004003020015a7 */ /* 0x000f2200080011ff */
[----:B------:R-:W-:Y:S01]  /*6940*/  BSSY B1, `(.L_x_108) ;  /* 0x0000016000017945 */ /* 0x000fe20003800000 */
[----:B----4-:R-:W-:Y:S03]  /*6950*/  @P1 SEL R66, RZ, 0x1, !P0 ;  /* 0x00000001ff421807 */ /* 0x010fe60004000000 */
[----:B------:R-:W-:Y:S05]  /*6960*/  @!P1 BRA `(.L_x_109) ;  /* 0x00000000004c9947 */ /* 0x000fea0003800000 */
[----:B------:R-:W-:Y:S01]  /*6970*/  ISETP.NE.AND P0, PT, R66, RZ, PT ;  /* 0x000000ff4200720c */ /* 0x000fe20003f05270 */
[----:B------:R-:W-:Y:S01]  /*6980*/  BSSY B0, `(.L_x_110) ;  /* 0x000000b000007945 */ /* 0x000fe20003800000 */
[----:B------:R-:W-:Y:S11]  /*6990*/  ISETP.NE.AND P1, PT, R67, RZ, PT ;  /* 0x000000ff4300720c */ /* 0x000ff60003f25270 */
[----:B------:R-:W-:Y:S02]  /*69a0*/  @!UPT UIADD3 URZ, UPT, UPT, URZ, URZ, URZ ;  /* 0x000000fffffff290 */ /* 0x000fe4000fffe0ff */
[C---:B------:R-:W-:Y:S01]  /*69b0*/  @P1 IMAD R6, R65.reuse, 0x2000, R100 ;  /* 0x0000200041061824 */ /* 0x040fe200078e0264 */
[C---:B------:R-:W-:Y:S01]  /*69c0*/  @P1 LEA R4, R65.reuse, R98, 0xd ;  /* 0x0000006241041211 */ /* 0x040fe200078e68ff */
[C---:B------:R-:W-:Y:S02]  /*69d0*/  @P1 IMAD R5, R65.reuse, 0x2000, R99 ;  /* 0x0000200041051824 */ /* 0x040fe400078e0263 */
[----:B------:R-:W-:Y:S01]  /*69e0*/  @P1 IMAD R3, R65, 0x2000, R106 ;  /* 0x0000200041031824 */ /* 0x000fe200078e026a */
[----:B------:R-:W-:Y:S06]  /*69f0*/  @P0 BRA `(.L_x_111) ;  /* 0x00000000000c0947 */ /* 0x000fec0003800000 */
[----:B--2---:R-:W-:Y:S04]  /*6a00*/  SHF.L.U32 R0, R97, 0x1f, RZ ;  /* 0x0000001f61007819 */ /* 0x004fe800000006ff */
[----:B------:R-:W2:Y:S02]  /*6a10*/  SYNCS.PHASECHK.TRANS64.TRYWAIT P0, [R2+URZ+0x40], R0 ;  /* 0x00004000020075a7 */ /* 0x000ea400080011ff */
[----:B--2---:R-:W-:Y:S05]  /*6a20*/  @!P0 BRA `(.L_x_112) ;  /* 0x0000003000648947 */ /* 0x004fea0003800000 */
.L_x_111:
[----:B------:R-:W-:Y:S05]  /*6a30*/  BSYNC B0 ;  /* 0x0000000000007941 */ /* 0x000fea0003800000 */
.L_x_110:
[----:B------:R-:W-:Y:S02]  /*6a40*/  ISETP.NE.AND P0, PT, R67, RZ, PT ;  /* 0x000000ff4300720c */ /* 0x000fe40003f05270 */
[----:B------:R-:W-:Y:S11]  /*6a50*/  IADD3 R65, PT, PT, R65, 0x1, RZ ;  /* 0x0000000141417810 */ /* 0x000ff60007ffe0ff */
[----:B------:R4:W1:Y:S04]  /*6a60*/  @P0 LDS.128 R56, [R6] ;  /* 0x0000000006380984 */ /* 0x0008680000000c00 */
[----:B------:R4:W1:Y:S04]  /*6a70*/  @P0 LDS.128 R60, [R5+0x10] ;  /* 0x00001000053c0984 */ /* 0x0008680000000c00 */
[----:B------:R4:W1:Y:S04]  /*6a80*/  @P0 LDS.128 R68, [R4+0x20] ;  /* 0x0000200004440984 */ /* 0x0008680000000c00 */
[----:B------:R4:W1:Y:S02]  /*6a90*/  @P0 LDS.128 R76, [R3+0x30] ;  /* 0x00003000034c0984 */ /* 0x0008640000000c00 */
.L_x_109:
[----:B------:R-:W-:Y:S05]  /*6aa0*/  BSYNC B1 ;  /* 0x0000000000017941 */ /* 0x000fea0003800000 */
.L_x_108:
[----:B--2---:R-:W-:Y:S05]  /*6ab0*/  VIADD R0, R48, 0x20 ;  /* 0x0000002030007836 */ /* 0x004fea0000000000 */
[----:B------:R-:W-:Y:S04]  /*6ac0*/  SHF.R.U32.HI R0, RZ, 0x15, R0 ;  /* 0x00000015ff007819 */ /* 0x000fe80000011600 */
[----:B------:R-:W-:Y:S11]  /*6ad0*/  LOP3.LUT P0, RZ, R0, 0x3, R92, 0x48, !PT ;  /* 0x0000000300ff7812 */ /* 0x000ff6000780485c */
[----:B------:R-:W-:Y:S02]  /*6ae0*/  @!UPT UIADD3 URZ, UPT, UPT, URZ, URZ, URZ ;  /* 0x000000fffffff290 */ /* 0x000fe4000fffe0ff */
[----:B------:R-:W-:Y:S05]  /*6af0*/  @!P0 BRA `(.L_x_113) ;  /* 0x0000000000408947 */ /* 0x000fea0003800000 */
[----:B------:R-:W2:Y:S01]  /*6b00*/  LDCU.64 UR8, c[0x4][0x70] ;  /* 0x01000e00ff0877ac */ /* 0x000ea20008000a00 */
[----:B----4-:R-:W-:Y:S01]  /*6b10*/  MOV R3, 0x0 ;  /* 0x0000000000037802 */ /* 0x010fe20000000f00 */
[----:B------:R-:W-:Y:S02]  /*6b20*/  HFMA2 R12, -RZ, RZ, 0, 5.9604644775390625e-08 ;  /* 0x00000001ff0c7431 */ /* 0x000fe400000001ff */
[----:B-1----:R-:W-:Y:S02]  /*6b30*/  IMAD.MOV.U32 R8, RZ, RZ, 0x192 ;  /* 0x00000192ff087424 */ /* 0x002fe400078e00ff */
[----:B------:R-:W-:Y:S01]  /*6b40*/  IMAD.MOV.U32 R13, RZ, RZ, RZ ;  /* 0x000000ffff0d7224 */ /* 0x000fe200078e00ff */
[----:B------:R-:W1:Y:S01]  /*6b50*/  LDCU.64 UR6, c[0x4][0x78] ;  /* 0x01000f00ff0677ac */ /* 0x000e620008000a00 */
[----:B------:R-:W4:Y:S01]  /*6b60*/  LDC.64 R2, c[0x4][R3] ;  /* 0x0100000003027b82 */ /* 0x000f220000000a00 */
[----:B------:R-:W5:Y:S01]  /*6b70*/  LDCU.64 UR4, c[0x4][0x10] ;  /* 0x01000200ff0477ac */ /* 0x000f620008000a00 */
[----:B--2---:R-:W-:Y:S01]  /*6b80*/  MOV R5, UR9 ;  /* 0x0000000900057c02 */ /* 0x004fe20008000f00 */
[----:B------:R-:W-:Y:S01]  /*6b90*/  IMAD.U32 R4, RZ, RZ, UR8 ;  /* 0x00000008ff047e24 */ /* 0x000fe2000f8e00ff */
[----:B-1----:R-:W-:Y:S01]  /*6ba0*/  MOV R7, UR7 ;  /* 0x0000000700077c02 */ /* 0x002fe20008000f00 */
[----:B------:R-:W-:Y:S01]  /*6bb0*/  IMAD.U32 R6, RZ, RZ, UR6 ;  /* 0x00000006ff067e24 */ /* 0x000fe2000f8e00ff */
[----:B-----5:R-:W-:Y:S01]  /*6bc0*/  MOV R11, UR5 ;  /* 0x00000005000b7c02 */ /* 0x020fe20008000f00 */
[----:B------:R-:W-:Y:S02]  /*6bd0*/  IMAD.U32 R10, RZ, RZ, UR4 ;  /* 0x00000004ff0a7e24 */ /* 0x000fe4000f8e00ff */
[----:B------:R-:W-:Y:S07]  /*6be0*/  LEPC R20, `(.L_x_113) ;  /* 0x000000001014794e */ /* 0x000fee0000000000 */
[----:B---34-:R-:W-:Y:S05]  /*6bf0*/  CALL.ABS.NOINC R2 ;  /* 0x0000000002007343 */ /* 0x018fea0003c00000 */
.L_x_113:
[----:B------:R-:W-:Y:S05]  /*6c00*/  WARPSYNC.ALL ;  /* 0x0000000000007948 */ /* 0x000fea0003800000 */
[----:B------:R-:W-:Y:S01]  /*6c10*/  R2UR UR4, R48 ;  /* 0x00000000300472ca */ /* 0x000fe200000e0000 */
[--C-:B-1--4-:R-:W-:Y:S01]  /*6c20*/  HADD2.F32 R3, -RZ, R56.reuse.H0_H0 ;  /* 0x20000038ff037230 */ /* 0x112fe20000004100 */
[----:B------:R-:W-:Y:S01]  /*6c30*/  ISETP.NE.AND P6, PT, R107, RZ, PT ;  /* 0x000000ff6b00720c */ /* 0x000fe20003fc5270 */
[--C-:B------:R-:W-:Y:S01]  /*6c40*/  HADD2.F32 R51, -RZ, R57.reuse.H1_H1 ;  /* 0x30000039ff337230 */ /* 0x100fe20000004100 */
[----:B------:R-:W-:Y:S01]  /*6c50*/  MOV R50, UR51 ;  /* 0x0000003300327c02 */ /* 0x000fe20008000f00 */
[----:B------:R-:W-:Y:S01]  /*6c60*/  BSSY.RECONVERGENT B0, `(.L_x_114) ;  /* 0x000008c000007945 */ /* 0x000fe20003800200 */
[----:B------:R-:W-:Y:S02]  /*6c70*/  MOV R72, UR37 ;  /* 0x0000002500487c02 */ /* 0x000fe40008000f00 */
[----:B------:R-:W-:Y:S05]  /*6c80*/  ISETP.NE.AND P0, PT, R102, RZ, PT ;  /* 0x000000ff6600720c */ /* 0x000fea0003f05270 */
[----:B------:R-:W1:Y:S02]  /*6c90*/  LDTM.x32 R4, tmem[UR4+0x20] ;  /* 0x00002004000479ee */ /* 0x000e6400082c0000 */
[----:B------:R-:W-:Y:S04]  /*6ca0*/  @P6 LEA R50, R50, UR48, 0x3 ;  /* 0x0000003032326c11 */ /* 0x000fe8000f8e18ff */
[----:B------:R-:W-:Y:S04]  /*6cb0*/  @P6 IADD3 R50, PT, PT, R50, 0x60, RZ ;  /* 0x0000006032326810 */ /* 0x000fe80007ffe0ff */
[----:B------:R-:W-:Y:S01]  /*6cc0*/  @P6 PRMT R72, R72, 0x654, R50 ;  /* 0x0000065448486816 */ /* 0x000fe20000000032 */
[----:B------:R-:W-:Y:S02]  /*6cd0*/  HADD2.F32 R50, -RZ, R57.H0_H0 ;  /* 0x20000039ff327230 */ /* 0x000fe40000004100 */
[C---:B-1----:R-:W-:Y:S01]  /*6ce0*/  FMUL R0, R47.reuse, R4 ;  /* 0x000000042f007220 */ /* 0x042fe20000400000 */
[----:B------:R-:W-:Y:S02]  /*6cf0*/  HADD2.F32 R4, -RZ, R56.H1_H1 ;  /* 0x30000038ff047230 */ /* 0x000fe40000004100 */
[C---:B------:R-:W-:Y:S01]  /*6d00*/  FMUL R2, R47.reuse, R5 ;  /* 0x000000052f027220 */ /* 0x040fe20000400000 */
[----:B------:R-:W-:Y:S01]  /*6d10*/  FMUL R7, R47, R7 ;  /* 0x000000072f077220 */ /* 0x000fe20000400000 */
[----:B------:R-:W-:Y:S01]  /*6d20*/  FFMA R0, R49, R3, R0 ;  /* 0x0000000331007223 */ /* 0x000fe20000000000 */
[----:B------:R-:W-:Y:S01]  /*6d30*/  FMUL R3, R47, R6 ;  /* 0x000000062f037220 */ /* 0x000fe20000400000 */
[----:B------:R-:W-:Y:S01]  /*6d40*/  FFMA R2, R49, R4, R2 ;  /* 0x0000000431027223 */ /* 0x000fe20000000002 */
[C---:B------:R-:W-:Y:S01]  /*6d50*/  FMUL R4, R47.reuse, R8 ;  /* 0x000000082f047220 */ /* 0x040fe20000400000 */
[----:B------:R-:W-:Y:S01]  /*6d60*/  FMUL R8, R47, R12 ;  /* 0x0000000c2f087220 */ /* 0x000fe20000400000 */
[----:B------:R-:W-:Y:S01]  /*6d70*/  FFMA R3, R49, R50, R3 ;  /* 0x0000003231037223 */ /* 0x000fe20000000003 */
[C---:B------:R-:W-:Y:S01]  /*6d80*/  FMUL R12, R47.reuse, R16 ;  /* 0x000000102f0c7220 */ /* 0x040fe20000400000 */
[C---:B------:R-:W-:Y:S01]  /*6d90*/  FMUL R16, R47.reuse, R20 ;  /* 0x000000142f107220 */ /* 0x040fe20000400000 */
[C---:B------:R-:W-:Y:S01]  /*6da0*/  FMUL R20, R47.reuse, R24 ;  /* 0x000000182f147220 */ /* 0x040fe20000400000 */
[C---:B------:R-:W-:Y:S01]  /*6db0*/  FMUL R24, R47.reuse, R28 ;  /* 0x0000001c2f187220 */ /* 0x040fe20000400000 */
[C---:B------:R-:W-:Y:S01]  /*6dc0*/  FMUL R28, R47.reuse, R32 ;  /* 0x000000202f1c7220 */ /* 0x040fe20000400000 */
[--C-:B------:R-:W-:Y:S01]  /*6dd0*/  HADD2.F32 R32, -RZ, R58.reuse.H0_H0 ;  /* 0x2000003aff207230 */ /* 0x100fe20000004100 */
[----:B------:R-:W-:Y:S01]  /*6de0*/  F2FP.F16.F32.PACK_AB R52, R2, R0 ;  /* 0x000000000234723e */ /* 0x000fe200000000ff */
[----:B------:R-:W-:Y:S02]  /*6df0*/  HADD2.F32 R0, -RZ, R58.H1_H1 ;  /* 0x3000003aff007230 */ /* 0x000fe40000004100 */
[----:B------:R-:W-:Y:S01]  /*6e00*/  FMUL R5, R47, R9 ;  /* 0x000000092f057220 */ /* 0x000fe20000400000 */
[--C-:B------:R-:W-:Y:S02]  /*6e10*/  HADD2.F32 R2, -RZ, R59.reuse.H0_H0 ;  /* 0x2000003bff027230 */ /* 0x100fe40000004100 */
[C---:B------:R-:W-:Y:S01]  /*6e20*/  FFMA R7, R49.reuse, R51, R7 ;  /* 0x0000003331077223 */ /* 0x040fe20000000007 */
[C---:B------:R-:W-:Y:S01]  /*6e30*/  FFMA R4, R49.reuse, R32, R4 ;  /* 0x0000002031047223 */ /* 0x040fe20000000004 */
[----:B------:R-:W-:Y:S02]  /*6e40*/  HADD2.F32 R32, -RZ, R59.H1_H1 ;  /* 0x3000003bff207230 */ /* 0x000fe40000004100 */
[----:B------:R-:W-:Y:S01]  /*6e50*/  FFMA R5, R49, R0, R5 ;  /* 0x0000000031057223 */ /* 0x000fe20000000005 */
[--C-:B------:R-:W-:Y:S01]  /*6e60*/  HADD2.F32 R0, -RZ, R60.reuse.H0_H0 ;  /* 0x2000003cff007230 */ /* 0x100fe20000004100 */
[----:B------:R-:W-:Y:S01]  /*6e70*/  F2FP.F16.F32.PACK_AB R53, R7, R3 ;  /* 0x000000030735723e */ /* 0x000fe200000000ff */
[----:B------:R-:W-:Y:S01]  /*6e80*/  FMUL R6, R47, R10 ;  /* 0x0000000a2f067220 */ /* 0x000fe20000400000 */
[--C-:B------:R-:W-:Y:S01]  /*6e90*/  HADD2.F32 R3, -RZ, R61.reuse.H0_H0 ;  /* 0x2000003dff037230 */ /* 0x100fe20000004100 */
[----:B------:R-:W-:Y:S01]  /*6ea0*/  F2FP.F16.F32.PACK_AB R54, R5, R4 ;  /* 0x000000040536723e */ /* 0x000fe200000000ff */
[----:B------:R-:W-:Y:S01]  /*6eb0*/  FMUL R11, R47, R11 ;  /* 0x0000000b2f0b7220 */ /* 0x000fe20000400000 */
[----:B------:R-:W-:Y:S01]  /*6ec0*/  FFMA R6, R49, R2, R6 ;  /* 0x0000000231067223 */ /* 0x000fe20000000006 */
[----:B------:R-:W-:Y:S02]  /*6ed0*/  HADD2.F32 R2, -RZ, R60.H1_H1 ;  /* 0x3000003cff027230 */ /* 0x000fe40000004100 */
[----:B------:R-:W-:Y:S01]  /*6ee0*/  FMUL R9, R47, R13 ;  /* 0x0000000d2f097220 */ /* 0x000fe20000400000 */
[C---:B------:R-:W-:Y:S01]  /*6ef0*/  FFMA R11, R49.reuse, R32, R11 ;  /* 0x00000020310b7223 */ /* 0x040fe2000000000b */
[----:B------:R-:W-:Y:S01]  /*6f00*/  FFMA R8, R49, R0, R8 ;  /* 0x0000000031087223 */ /* 0x000fe20000000008 */
[C---:B------:R-:W-:Y:S01]  /*6f10*/  FMUL R10, R47.reuse, R14 ;  /* 0x0000000e2f0a7220 */ /* 0x040fe20000400000 */
[----:B------:R-:W-:Y:S02]  /*6f20*/  HADD2.F32 R0, -RZ, R61.H1_H1 ;  /* 0x3000003dff007230 */ /* 0x000fe40000004100 */
[----:B------:R-:W-:Y:S01]  /*6f30*/  FMUL R15, R47, R15 ;  /* 0x0000000f2f0f7220 */ /* 0x000fe20000400000 */
[C---:B------:R-:W-:Y:S01]  /*6f40*/  FFMA R9, R49.reuse, R2, R9 ;  /* 0x0000000231097223 */ /* 0x040fe20000000009 */
[C---:B------:R-:W-:Y:S01]  /*6f50*/  FFMA R10, R49.reuse, R3, R10 ;  /* 0x00000003310a7223 */ /* 0x040fe2000000000a */
[--C-:B------:R-:W-:Y:S02]  /*6f60*/  HADD2.F32 R2, -RZ, R62.reuse.H0_H0 ;  /* 0x2000003eff027230 */ /* 0x100fe40000004100 */
[----:B------:R-:W-:Y:S01]  /*6f70*/  FFMA R15, R49, R0, R15 ;  /* 0x00000000310f7223 */ /* 0x000fe2000000000f */
[----:B------:R-:W-:Y:S02]  /*6f80*/  HADD2.F32 R3, -RZ, R62.H1_H1 ;  /* 0x3000003eff037230 */ /* 0x000fe40000004100 */
[C---:B------:R-:W-:Y:S01]  /*6f90*/  FMUL R13, R47.reuse, R17 ;  /* 0x000000112f0d7220 */ /* 0x040fe20000400000 */
[--C-:B------:R-:W-:Y:S02]  /*6fa0*/  HADD2.F32 R0, -RZ, R63.reuse.H0_H0 ;  /* 0x2000003fff007230 */ /* 0x100fe40000004100 */
[----:B------:R-:W-:Y:S01]  /*6fb0*/  FMUL R14, R47, R18 ;  /* 0x000000122f0e7220 */ /* 0x000fe20000400000 */
[C---:B------:R-:W-:Y:S01]  /*6fc0*/  FFMA R12, R49.reuse, R2, R12 ;  /* 0x00000002310c7223 */ /* 0x040fe2000000000c */
[C---:B------:R-:W-:Y:S01]  /*6fd0*/  FFMA R13, R49.reuse, R3, R13 ;  /* 0x00000003310d7223 */ /* 0x040fe2000000000d */
[----:B------:R-:W-:Y:S02]  /*6fe0*/  HADD2.F32 R2, -RZ, R63.H1_H1 ;  /* 0x3000003fff027230 */ /* 0x000fe40000004100 */
[----:B------:R-:W-:Y:S01]  /*6ff0*/  FFMA R14, R49, R0, R14 ;  /* 0x00000000310e7223 */ /* 0x000fe2000000000e */
[C---:B------:R-:W-:Y:S01]  /*7000*/  FMUL R19, R47.reuse, R19 ;  /* 0x000000132f137220 */ /* 0x040fe20000400000 */
[--C-:B------:R-:W-:Y:S02]  /*7010*/  HADD2.F32 R0, -RZ, R68.reuse.H0_H0 ;  /* 0x20000044ff007230 */ /* 0x100fe40000004100 */
[----:B------:R-:W-:Y:S01]  /*7020*/  FMUL R17, R47, R21 ;  /* 0x000000152f117220 */ /* 0x000fe20000400000 */
[--C-:B------:R-:W-:Y:S02]  /*7030*/  HADD2.F32 R3, -RZ, R69.reuse.H0_H0 ;  /* 0x20000045ff037230 */ /* 0x100fe40000004100 */
[C---:B------:R-:W-:Y:S01]  /*7040*/  FFMA R19, R49.reuse, R2, R19 ;  /* 0x0000000231137223 */ /* 0x040fe20000000013 */
[----:B------:R-:W-:Y:S02]  /*7050*/  HADD2.F32 R2, -RZ, R68.H1_H1 ;  /* 0x30000044ff027230 */ /* 0x000fe40000004100 */
        /* <DEDUP_REMOVED lines=9> */
[----:B------:R-:W-:Y:S01]  /*70f0*/  FMUL R21, R47, R25 ;  /* 0x000000192f157220 */ /* 0x000fe20000400000 */
[----:B------:R-:W-:Y:S01]  /*7100*/  F2FP.F16.F32.PACK_AB R55, R11, R6 ;  /* 0x000000060b37723e */ /* 0x000fe200000000ff */
[--C-:B------:R-:W-:Y:S02]  /*7110*/  HADD2.F32 R3, -RZ, R71.reuse.H0_H0 ;  /* 0x20000047ff037230 */ /* 0x100fe40000004100 */
[----:B------:R-:W-:Y:S01]  /*7120*/  FMUL R22, R47, R26 ;  /* 0x0000001a2f167220 */ /* 0x000fe20000400000 */
[C---:B------:R-:W-:Y:S01]  /*7130*/  FFMA R20, R49.reuse, R2, R20 ;  /* 0x0000000231147223 */ /* 0x040fe20000000014 */
[C---:B------:R-:W-:Y:S01]  /*7140*/  FFMA R21, R49.reuse, R0, R21 ;  /* 0x0000000031157223 */ /* 0x040fe20000000015 */
[----:B------:R1:W-:Y:S01]  /*7150*/  STS.128 [R100+0x2000], R52 ;  /* 0x0020003464007388 */ /* 0x0003e20000000c00 */
[----:B------:R-:W-:Y:S02]  /*7160*/  HADD2.F32 R0, -RZ, R71.H1_H1 ;  /* 0x30000047ff007230 */ /* 0x000fe40000004100 */
[----:B------:R-:W-:Y:S01]  /*7170*/  FFMA R22, R49, R3, R22 ;  /* 0x0000000331167223 */ /* 0x000fe20000000016 */
[----:B------:R-:W-:Y:S01]  /*7180*/  FMUL R27, R47, R27 ;  /* 0x0000001b2f1b7220 */ /* 0x000fe20000400000 */
[--C-:B------:R-:W-:Y:S01]  /*7190*/  HADD2.F32 R2, -RZ, R76.reuse.H0_H0 ;  /* 0x2000004cff027230 */ /* 0x100fe20000004100 */
[----:B------:R-:W-:Y:S01]  /*71a0*/  F2FP.F16.F32.PACK_AB R8, R9, R8 ;  /* 0x000000080908723e */ /* 0x000fe200000000ff */
[----:B------:R-:W-:Y:S01]  /*71b0*/  HADD2.F32 R3, -RZ, R76.H1_H1 ;  /* 0x3000004cff037230 */ /* 0x000fe20000004100 */
[----:B------:R-:W-:Y:S01]  /*71c0*/  F2FP.F16.F32.PACK_AB R9, R15, R10 ;  /* 0x0000000a0f09723e */ /* 0x000fe200000000ff */
[----:B------:R-:W-:Y:S01]  /*71d0*/  FMUL R25, R47, R29 ;  /* 0x0000001d2f197220 */ /* 0x000fe20000400000 */
[--C-:B------:R-:W-:Y:S01]  /*71e0*/  HADD2.F32 R4, -RZ, R77.reuse.H0_H0 ;  /* 0x2000004dff047230 */ /* 0x100fe20000004100 */
[----:B------:R-:W-:Y:S01]  /*71f0*/  F2FP.F16.F32.PACK_AB R10, R13, R12 ;  /* 0x0000000c0d0a723e */ /* 0x000fe200000000ff */
[----:B------:R-:W-:Y:S01]  /*7200*/  FMUL R26, R47, R30 ;  /* 0x0000001e2f1a7220 */ /* 0x000fe20000400000 */
[----:B------:R-:W-:Y:S01]  /*7210*/  F2FP.F16.F32.PACK_AB R11, R19, R14 ;  /* 0x0000000e130b723e */ /* 0x000fe200000000ff */
[C---:B------:R-:W-:Y:S01]  /*7220*/  FFMA R27, R49.reuse, R0, R27 ;  /* 0x00000000311b7223 */ /* 0x040fe2000000001b */
[C---:B------:R-:W-:Y:S01]  /*7230*/  FFMA R24, R49.reuse, R2, R24 ;  /* 0x0000000231187223 */ /* 0x040fe20000000018 */
[----:B------:R-:W-:Y:S02]  /*7240*/  HADD2.F32 R0, -RZ, R77.H1_H1 ;  /* 0x3000004dff007230 */ /* 0x000fe40000004100 */
[----:B------:R-:W-:Y:S01]  /*7250*/  FFMA R25, R49, R3, R25 ;  /* 0x0000000331197223 */ /* 0x000fe20000000019 */
[----:B------:R1:W-:Y:S01]  /*7260*/  STS.128 [R99+0x2010], R8 ;  /* 0x0020100863007388 */ /* 0x0003e20000000c00 */
[----:B------:R-:W-:Y:S01]  /*7270*/  FMUL R31, R47, R31 ;  /* 0x0000001f2f1f7220 */ /* 0x000fe20000400000 */
[--C-:B------:R-:W-:Y:S02]  /*7280*/  HADD2.F32 R2, -RZ, R78.reuse.H0_H0 ;  /* 0x2000004eff027230 */ /* 0x100fe40000004100 */
[----:B------:R-:W-:Y:S01]  /*7290*/  FFMA R26, R49, R4, R26 ;  /* 0x00000004311a7223 */ /* 0x000fe2000000001a */
[----:B------:R-:W-:Y:S02]  /*72a0*/  HADD2.F32 R3, -RZ, R78.H1_H1 ;  /* 0x3000004eff037230 */ /* 0x000fe40000004100 */
[----:B------:R-:W-:Y:S01]  /*72b0*/  FMUL R29, R47, R33 ;  /* 0x000000212f1d7220 */ /* 0x000fe20000400000 */
[--C-:B------:R-:W-:Y:S01]  /*72c0*/  HADD2.F32 R4, -RZ, R79.reuse.H0_H0 ;  /* 0x2000004fff047230 */ /* 0x100fe20000004100 */
[----:B------:R-:W-:Y:S01]  /*72d0*/  F2FP.F16.F32.PACK_AB R16, R17, R16 ;  /* 0x000000101110723e */ /* 0x000fe200000000ff */
[----:B------:R-:W-:Y:S01]  /*72e0*/  FMUL R30, R47, R34 ;  /* 0x000000222f1e7220 */ /* 0x000fe20000400000 */
        /* <DEDUP_REMOVED lines=14> */
[----:B------:R-:W-:Y:S02]  /*73d0*/  F2FP.F16.F32.PACK_AB R27, R35, R30 ;  /* 0x0000001e231b723e */ /* 0x000fe400000000ff */
[----:B------:R-:W-:Y:S02]  /*73e0*/  LEA R0, R65, UR48, 0x3 ;  /* 0x0000003041007c11 */ /* 0x000fe4000f8e18ff */
[----:B------:R-:W-:Y:S01]  /*73f0*/  @P6 SHF.L.U32 R2, R97, 0x1f, RZ ;  /* 0x0000001f61026819 */ /* 0x000fe200000006ff */
        /* <DEDUP_REMOVED lines=9> */
[----:B------:R-:W-:Y:S02]  /*7490*/  UIADD3 UR8, UP0, UPT, UR52, 0x680, URZ ;  /* 0x0000068034087890 */ /* 0x000fe4000ff1e0ff */
[----:B------:R-:W-:Y:S02]  /*74a0*/  UIADD3 UR5, UPT, UPT, UR41, 0x20, URZ ;  /* 0x0000002029057890 */ /* 0x000fe4000fffe0ff */
[----:B------:R-:W-:Y:S02]  /*74b0*/  UIADD3 UR4, UPT, UPT, UR48, 0x2200, URZ ;  /* 0x0000220030047890 */ /* 0x000fe4000fffe0ff */
[----:B------:R-:W-:Y:S01]  /*74c0*/  UIADD3.X UR9, UPT, UPT, URZ, UR53, URZ, UP0, !UPT ;  /* 0x00000035ff097290 */ /* 0x000fe200087fe4ff */
[----:B------:R-:W-:Y:S01]  /*74d0*/  UMOV UR6, UR42 ;  /* 0x0000002a00067c82 */ /* 0x000fe20008000000 */
[----:B------:R-:W-:Y:S07]  /*74e0*/  UMOV UR7, UR36 ;  /* 0x0000002400077c82 */ /* 0x000fee0008000000 */
[----:B------:R2:W-:Y:S01]  /*74f0*/  UTMASTG.3D [UR4], [UR8] ;  /* 0x00000004080073b5 */ /* 0x0005e20008010000 */
[----:B------:R0:W-:Y:S01]  /*7500*/  UTMACMDFLUSH ;  /* 0x00000000000079b7 */ /* 0x0001e20000000000 */
[----:B--2---:R-:W-:Y:S04]  /*7510*/  DEPBAR.LE SB0, 0x1 ;  /* 0x000080400000791a */ /* 0x004fe80000000000 */
.L_x_115:
[----:B------:R-:W-:Y:S05]  /*7520*/  BSYNC.RECONVERGENT B0 ;  /* 0x0000000000007941 */ /* 0x000fea0003800200 */
.L_x_114:
[----:B------:R-:W-:Y:S01]  /*7530*/  BAR.SYNC.DEFER_BLOCKING 0x1, 0x80 ;  /* 0x0042000000007b1d */ /* 0x000fe20000010000 */
[----:B------:R-:W-:Y:S04]  /*7540*/  UIADD3 UR40, UPT, UPT, UR51, 0x1, URZ ;  /* 0x0000000133287890 */ /* 0x000fe8000fffe0ff */
[----:B------:R-:W-:Y:S04]  /*7550*/  UISETP.NE.AND UP0, UPT, UR40, 0x4, UPT ;  /* 0x000000042800788c */ /* 0x000fe8000bf05270 */
[----:B------:R-:W-:Y:S01]  /*7560*/  USEL UR40, UR40, URZ, UP0 ;  /* 0x000000ff28287287 */ /* 0x000fe20008000000 */
[----:B------:R2:W-:Y:S01]  /*7570*/  @P6 SYNCS.ARRIVE.TRANS64.RED.A1T0 RZ, [R72+URZ], RZ ;  /* 0x000000ff48ff69a7 */ /* 0x0005e200081004ff */
[----:B------:R-:W-:Y:S01]  /*7580*/  BSSY B1, `(.L_x_116) ;  /* 0x0000017000017945 */ /* 0x000fe20003800000 */
[----:B------:R-:W4:Y:S02]  /*7590*/  @P6 SYNCS.PHASECHK.TRANS64.TRYWAIT P0, [R0+URZ+0x40], R2 ;  /* 0x00004002000065a7 */ /* 0x000f2400080011ff */
[----:B----4-:R-:W-:Y:S01]  /*75a0*/  @P6 SEL R66, RZ, 0x1, !P0 ;  /* 0x00000001ff426807 */ /* 0x010fe20004000000 */
[----:B--2---:R-:W-:Y:S06]  /*75b0*/  @!P6 BRA `(.L_x_117) ;  /* 0x00000000004ce947 */ /* 0x004fec0003800000 */
        /* <DEDUP_REMOVED lines=9> */
[----:B------:R-:W-:Y:S04]  /*7650*/  SHF.L.U32 R6, R97, 0x1f, RZ ;  /* 0x0000001f61067819 */ /* 0x000fe800000006ff */
[----:B------:R-:W2:Y:S02]  /*7660*/  SYNCS.PHASECHK.TRANS64.TRYWAIT P0, [R0+URZ+0x40], R6 ;  /* 0x00004006000075a7 */ /* 0x000ea400080011ff */
[----:B--2---:R-:W-:Y:S05]  /*7670*/  @!P0 BRA `(.L_x_120) ;  /* 0x0000002400648947 */ /* 0x004fea0003800000 */
.L_x_119:
[----:B------:R-:W-:Y:S05]  /*7680*/  BSYNC B0 ;  /* 0x0000000000007941 */ /* 0x000fea0003800000 */
.L_x_118:
[----:B------:R-:W-:Y:S02]  /*7690*/  ISETP.NE.AND P0, PT, R67, RZ, PT ;  /* 0x000000ff4300720c */ /* 0x000fe40003f05270 */
[----:B------:R-:W-:Y:S11]  /*76a0*/  IADD3 R65, PT, PT, R65, 0x1, RZ ;  /* 0x0000000141417810 */ /* 0x000ff60007ffe0ff */
[----:B------:R4:W1:Y:S04]  /*76b0*/  @P0 LDS.128 R56, [R5] ;  /* 0x0000000005380984 */ /* 0x0008680000000c00 */
[----:B------:R4:W1:Y:S04]  /*76c0*/  @P0 LDS.128 R60, [R4+0x10] ;  /* 0x00001000043c0984 */ /* 0x0008680000000c00 */
[----:B------:R4:W1:Y:S04]  /*76d0*/  @P0 LDS.128 R68, [R3+0x20] ;  /* 0x0000200003440984 */ /* 0x0008680000000c00 */
[----:B------:R4:W1:Y:S02]  /*76e0*/  @P0 LDS.128 R76, [R2+0x30] ;  /* 0x00003000024c0984 */ /* 0x0008640000000c00 */
.L_x_117:
[----:B------:R-:W-:Y:S05]  /*76f0*/  BSYNC B1 ;  /* 0x0000000000017941 */ /* 0x000fea0003800000 */
.L_x_116:
        /* <DEDUP_REMOVED lines=21> */
.L_x_121:
        /* <DEDUP_REMOVED lines=146> */
.L_x_123:
[----:B------:R-:W-:Y:S05]  /*8170*/  BSYNC.RECONVERGENT B0 ;  /* 0x0000000000007941 */ /* 0x000fea0003800200 */
.L_x_122:
        /* <DEDUP_REMOVED lines=21> */
.L_x_127:
[----:B------:R-:W-:Y:S05]  /*82d0*/  BSYNC B0 ;  /* 0x0000000000007941 */ /* 0x000fea0003800000 */
.L_x_126:
[----:B------:R-:W-:Y:S11]  /*82e0*/  ISETP.NE.AND P0, PT, R67, RZ, PT ;  /* 0x000000ff4300720c */ /* 0x000ff60003f05270 */
[----:B------:R-:W-:Y:S02]  /*82f0*/  @!UPT UIADD3 URZ, UPT, UPT, URZ, URZ, URZ ;  /* 0x000000fffffff290 */ /* 0x000fe4000fffe0ff */
[----:B------:R4:W1:Y:S04]  /*8300*/  @P0 LDS.128 R56, [R4] ;  /* 0x0000000004380984 */ /* 0x0008680000000c00 */
[----:B------:R4:W1:Y:S04]  /*8310*/  @P0 LDS.128 R60, [R3+0x10] ;  /* 0x00001000033c0984 */ /* 0x0008680000000c00 */
[----:B------:R4:W1:Y:S04]  /*8320*/  @P0 LDS.128 R68, [R2+0x20] ;  /* 0x0000200002440984 */ /* 0x0008680000000c00 */
[----:B------:R4:W1:Y:S02]  /*8330*/  @P0 LDS.128 R76, [R65+0x30] ;  /* 0x00003000414c0984 */ /* 0x0008640000000c00 */
.L_x_125:
[----:B------:R-:W-:Y:S05]  /*8340*/  BSYNC B1 ;  /* 0x0000000000017941 */ /* 0x000fea0003800000 */
.L_x_124:
        /* <DEDUP_REMOVED lines=21> */
.L_x_129:
[----:B------:R-:W-:Y:S01]  /*84a0*/  ISETP.NE.AND P0, PT, R102, RZ, PT ;  /* 0x000000ff6600720c */ /* 0x000fe20003f05270 */
[----:B------:R-:W-:Y:S05]  /*84b0*/  WARPSYNC.ALL ;  /* 0x0000000000007948 */ /* 0x000fea0003800000 */
[----:B------:R-:W-:Y:S01]  /*84c0*/  R2UR UR4, R48 ;  /* 0x00000000300472ca */ /* 0x000fe200000e0000 */
[--C-:B-1----:R-:W-:Y:S01]  /*84d0*/  HADD2.F32 R0, -RZ, R56.reuse.H0_H0 ;  /* 0x20000038ff007230 */ /* 0x102fe20000004100 */
[----:B------:R-:W-:Y:S01]  /*84e0*/  R2UR UR5, R64 ;  /* 0x00000000400572ca */ /* 0x000fe200000e0000 */
[----:B----4-:R-:W-:Y:S01]  /*84f0*/  HADD2.F32 R2, -RZ, R56.H1_H1 ;  /* 0x30000038ff027230 */ /* 0x010fe20000004100 */
[----:B------:R-:W-:Y:S01]  /*8500*/  BSSY.RECONVERGENT B0, `(.L_x_130) ;  /* 0x0000089000007945 */ /* 0x000fe20003800200 */
[--C-:B------:R-:W-:Y:S02]  /*8510*/  HADD2.F32 R3, -RZ, R57.reuse.H0_H0 ;  /* 0x20000039ff037230 */ /* 0x100fe40000004100 */
[----:B------:R-:W-:Y:S02]  /*8520*/  HADD2.F32 R48, -RZ, R57.H1_H1 ;  /* 0x30000039ff307230 */ /* 0x000fe40000004100 */
[--C-:B------:R-:W-:Y:S02]  /*8530*/  HADD2.F32 R50, -RZ, R58.reuse.H0_H0 ;  /* 0x2000003aff327230 */ /* 0x100fe40000004100 */
[----:B------:R-:W-:Y:S02]  /*8540*/  HADD2.F32 R51, -RZ, R58.H1_H1 ;  /* 0x3000003aff337230 */ /* 0x000fe40000004100 */
[----:B------:R-:W1:Y:S01]  /*8550*/  LDTM.x32 R4, tmem[UR4+0x60] ;  /* 0x00006004000479ee */ /* 0x000e6200082c0000 */
[----:B------:R-:W-:Y:S01]  /*8560*/  NOP ;  /* 0x0000000000007918 */ /* 0x000fe20000000000 */
[----:B------:R-:W-:Y:S01]  /*8570*/  UIADD3 UR5, UPT, UPT, UR5, 0xd0, URZ ;  /* 0x000000d005057890 */ /* 0x000fe2000fffe0ff */
[--C-:B------:R-:W-:Y:S02]  /*8580*/  HADD2.F32 R52, -RZ, R59.reuse.H0_H0 ;  /* 0x2000003bff347230 */ /* 0x100fe40000004100 */
[----:B------:R-:W-:Y:S01]  /*8590*/  HADD2.F32 R53, -RZ, R59.H1_H1 ;  /* 0x3000003bff357230 */ /* 0x000fe20000004100 */
[----:B------:R-:W-:Y:S01]  /*85a0*/  UPRMT UR5, UR37, 0x654, UR5 ;  /* 0x0000065425057896 */ /* 0x000fe20008000005 */
[--C-:B------:R-:W-:Y:S02]  /*85b0*/  HADD2.F32 R54, -RZ, R60.reuse.H0_H0 ;  /* 0x2000003cff367230 */ /* 0x100fe40000004100 */
[----:B------:R-:W-:Y:S02]  /*85c0*/  HADD2.F32 R55, -RZ, R60.H1_H1 ;  /* 0x3000003cff377230 */ /* 0x000fe40000004100 */
[--C-:B------:R-:W-:Y:S02]  /*85d0*/  HADD2.F32 R56, -RZ, R61.reuse.H0_H0 ;  /* 0x2000003dff387230 */ /* 0x100fe40000004100 */
[----:B------:R-:W-:Y:S02]  /*85e0*/  HADD2.F32 R57, -RZ, R61.H1_H1 ;  /* 0x3000003dff397230 */ /* 0x000fe40000004100 */
[----:B-1----:R-:W-:Y:S01]  /*85f0*/  SYNCS.ARRIVE.TRANS64.RED.A1T0 RZ, [UR5], RZ ;  /* 0x000000ffffff79a7 */ /* 0x002fe20008100405 */
[--C-:B------:R-:W-:Y:S02]  /*8600*/  HADD2.F32 R58, -RZ, R62.reuse.H0_H0 ;  /* 0x2000003eff3a7230 */ /* 0x100fe40000004100 */
[----:B------:R-:W-:Y:S02]  /*8610*/  HADD2.F32 R59, -RZ, R62.H1_H1 ;  /* 0x3000003eff3b7230 */ /* 0x000fe40000004100 */
[--C-:B------:R-:W-:Y:S02]  /*8620*/  HADD2.F32 R60, -RZ, R63.reuse.H0_H0 ;  /* 0x2000003fff3c7230 */ /* 0x100fe40000004100 */
[----:B------:R-:W-:Y:S02]  /*8630*/  HADD2.F32 R61, -RZ, R63.H1_H1 ;  /* 0x3000003fff3d7230 */ /* 0x000fe40000004100 */
[C---:B------:R-:W-:Y:S01]  /*8640*/  FMUL R4, R47.reuse, R4 ;  /* 0x000000042f047220 */ /* 0x040fe20000400000 */
[C---:B------:R-:W-:Y:S01]  /*8650*/  FMUL R5, R47.reuse, R5 ;  /* 0x000000052f057220 */ /* 0x040fe20000400000 */
[C---:B------:R-:W-:Y:S01]  /*8660*/  FMUL R6, R47.reuse, R6 ;  /* 0x000000062f067220 */ /* 0x040fe20000400000 */
[----:B------:R-:W-:Y:S01]  /*8670*/  FMUL R7, R47, R7 ;  /* 0x000000072f077220 */ /* 0x000fe20000400000 */
[C---:B------:R-:W-:Y:S01]  /*8680*/  FFMA R4, R49.reuse, R0, R4 ;  /* 0x0000000031047223 */ /* 0x040fe20000000004 */
[C---:B------:R-:W-:Y:S01]  /*8690*/  FFMA R5, R49.reuse, R2, R5 ;  /* 0x0000000231057223 */ /* 0x040fe20000000005 */
[C---:B------:R-:W-:Y:S01]  /*86a0*/  FFMA R6, R49.reuse, R3, R6 ;  /* 0x0000000331067223 */ /* 0x040fe20000000006 */
[----:B------:R-:W-:Y:S01]  /*86b0*/  FFMA R7, R49, R48, R7 ;  /* 0x0000003031077223 */ /* 0x000fe20000000007 */
[C---:B------:R-:W-:Y:S01]  /*86c0*/  FMUL R8, R47.reuse, R8 ;  /* 0x000000082f087220 */ /* 0x040fe20000400000 */
[----:B------:R-:W-:Y:S01]  /*86d0*/  FMUL R9, R47, R9 ;  /* 0x000000092f097220 */ /* 0x000fe20000400000 */
[----:B------:R-:W-:Y:S01]  /*86e0*/  F2FP.F16.F32.PACK_AB R4, R5, R4 ;  /* 0x000000040504723e */ /* 0x000fe200000000ff */
[----:B------:R-:W-:Y:S01]  /*86f0*/  FMUL R0, R47, R10 ;  /* 0x0000000a2f007220 */ /* 0x000fe20000400000 */
[----:B------:R-:W-:Y:S01]  /*8700*/  F2FP.F16.F32.PACK_AB R5, R7, R6 ;  /* 0x000000060705723e */ /* 0x000fe200000000ff */
[C---:B------:R-:W-:Y:S01]  /*8710*/  FFMA R8, R49.reuse, R50, R8 ;  /* 0x0000003231087223 */ /* 0x040fe20000000008 */
[C---:B------:R-:W-:Y:S01]  /*8720*/  FFMA R9, R49.reuse, R51, R9 ;  /* 0x0000003331097223 */ /* 0x040fe20000000009 */
[----:B------:R-:W-:Y:S01]  /*8730*/  FFMA R0, R49, R52, R0 ;  /* 0x0000003431007223 */ /* 0x000fe20000000000 */
[C---:B------:R-:W-:Y:S01]  /*8740*/  FMUL R2, R47.reuse, R11 ;  /* 0x0000000b2f027220 */ /* 0x040fe20000400000 */
[C---:B------:R-:W-:Y:S01]  /*8750*/  FMUL R3, R47.reuse, R12 ;  /* 0x0000000c2f037220 */ /* 0x040fe20000400000 */
[----:B------:R-:W-:Y:S01]  /*8760*/  FMUL R10, R47, R13 ;  /* 0x0000000d2f0a7220 */ /* 0x000fe20000400000 */
[----:B------:R-:W-:Y:S01]  /*8770*/  F2FP.F16.F32.PACK_AB R6, R9, R8 ;  /* 0x000000080906723e */ /* 0x000fe200000000ff */
[C---:B------:R-:W-:Y:S01]  /*8780*/  FFMA R2, R49.reuse, R53, R2 ;  /* 0x0000003531027223 */ /* 0x040fe20000000002 */
[C---:B------:R-:W-:Y:S01]  /*8790*/  FFMA R3, R49.reuse, R54, R3 ;  /* 0x0000003631037223 */ /* 0x040fe20000000003 */
[----:B------:R-:W-:Y:S01]  /*87a0*/  FFMA R10, R49, R55, R10 ;  /* 0x00000037310a7223 */ /* 0x000fe2000000000a */
[C---:B------:R-:W-:Y:S01]  /*87b0*/  FMUL R11, R47.reuse, R14 ;  /* 0x0000000e2f0b7220 */ /* 0x040fe20000400000 */
[C---:B------:R-:W-:Y:S01]  /*87c0*/  FMUL R15, R47.reuse, R15 ;  /* 0x0000000f2f0f7220 */ /* 0x040fe20000400000 */
[C---:B------:R-:W-:Y:S01]  /*87d0*/  FMUL R12, R47.reuse, R16 ;  /* 0x000000102f0c7220 */ /* 0x040fe20000400000 */
[----:B------:R-:W-:Y:S01]  /*87e0*/  FMUL R13, R47, R17 ;  /* 0x000000112f0d7220 */ /* 0x000fe20000400000 */
[----:B------:R-:W-:Y:S01]  /*87f0*/  FFMA R11, R49, R56, R11 ;  /* 0x00000038310b7223 */ /* 0x000fe2000000000b */
[----:B------:R-:W-:Y:S01]  /*8800*/  FMUL R14, R47, R18 ;  /* 0x000000122f0e7220 */ /* 0x000fe20000400000 */
[----:B------:R-:W-:Y:S01]  /*8810*/  FFMA R15, R49, R57, R15 ;  /* 0x00000039310f7223 */ /* 0x000fe2000000000f */
[--C-:B------:R-:W-:Y:S02]  /*8820*/  HADD2.F32 R62, -RZ, R68.reuse.H0_H0 ;  /* 0x20000044ff3e7230 */ /* 0x100fe40000004100 */
[----:B------:R-:W-:Y:S01]  /*8830*/  FMUL R19, R47, R19 ;  /* 0x000000132f137220 */ /* 0x000fe20000400000 */
[----:B------:R-:W-:Y:S01]  /*8840*/  F2FP.F16.F32.PACK_AB R7, R2, R0 ;  /* 0x000000000207723e */ /* 0x000fe200000000ff */
[----:B------:R-:W-:Y:S01]  /*8850*/  FFMA R12, R49, R58, R12 ;  /* 0x0000003a310c7223 */ /* 0x000fe2000000000c */
[----:B------:R-:W-:Y:S02]  /*8860*/  HADD2.F32 R63, -RZ, R68.H1_H1 ;  /* 0x30000044ff3f7230 */ /* 0x000fe40000004100 */
[----:B------:R-:W-:Y:S01]  /*8870*/  FMUL R16, R47, R20 ;  /* 0x000000142f107220 */ /* 0x000fe20000400000 */
[----:B------:R-:W-:Y:S01]  /*8880*/  FFMA R13, R49, R59, R13 ;  /* 0x0000003b310d7223 */ /* 0x000fe2000000000d */
[----:B------:R1:W-:Y:S01]  /*8890*/  STS.128 [R100+0x6000], R4 ;  /* 0x0060000464007388 */ /* 0x0003e20000000c00 */
[--C-:B------:R-:W-:Y:S02]  /*88a0*/  HADD2.F32 R64, -RZ, R69.reuse.H0_H0 ;  /* 0x20000045ff407230 */ /* 0x100fe40000004100 */
[----:B------:R-:W-:Y:S01]  /*88b0*/  FMUL R17, R47, R21 ;  /* 0x000000152f117220 */ /* 0x000fe20000400000 */
[----:B------:R-:W-:Y:S01]  /*88c0*/  FFMA R14, R49, R60, R14 ;  /* 0x0000003c310e7223 */ /* 0x000fe2000000000e */
[----:B------:R-:W-:Y:S02]  /*88d0*/  HADD2.F32 R65, -RZ, R69.H1_H1 ;  /* 0x30000045ff417230 */ /* 0x000fe40000004100 */
[----:B------:R-:W-:Y:S01]  /*88e0*/  FMUL R18, R47, R22 ;  /* 0x000000162f127220 */ /* 0x000fe20000400000 */
[----:B------:R-:W-:Y:S01]  /*88f0*/  FFMA R19, R49, R61, R19 ;  /* 0x0000003d31137223 */ /* 0x000fe20000000013 */
        /* <DEDUP_REMOVED lines=11> */
[----:B------:R-:W-:Y:S01]  /*89b0*/  F2FP.F16.F32.PACK_AB R8, R10, R3 ;  /* 0x000000030a08723e */ /* 0x000fe200000000ff */
[----:B------:R-:W-:Y:S01]  /*89c0*/  FFMA R23, R49, R65, R23 ;  /* 0x0000004131177223 */ /* 0x000fe20000000017 */
[----:B------:R-:W-:Y:S01]  /*89d0*/  F2FP.F16.F32.PACK_AB R9, R15, R11 ;  /* 0x0000000b0f09723e */ /* 0x000fe200000000ff */
[--C-:B------:R-:W-:Y:S02]  /*89e0*/  HADD2.F32 R70, -RZ, R76.reuse.H0_H0 ;  /* 0x2000004cff467230 */ /* 0x100fe40000004100 */
[----:B------:R-:W-:Y:S01]  /*89f0*/  FMUL R27, R47, R27 ;  /* 0x0000001b2f1b7220 */ /* 0x000fe20000400000 */
[----:B------:R-:W-:Y:S01]  /*8a00*/  F2FP.F16.F32.PACK_AB R10, R13, R12 ;  /* 0x0000000c0d0a723e */ /* 0x000fe200000000ff */
[----:B------:R-:W-:Y:S01]  /*8a10*/  FFMA R20, R49, R66, R20 ;  /* 0x0000004231147223 */ /* 0x000fe20000000014 */
[----:B------:R-:W-:Y:S01]  /*8a20*/  F2FP.F16.F32.PACK_AB R11, R19, R14 ;  /* 0x0000000e130b723e */ /* 0x000fe200000000ff */
[----:B------:R-:W-:Y:S02]  /*8a30*/  HADD2.F32 R71, -RZ, R76.H1_H1 ;  /* 0x3000004cff477230 */ /* 0x000fe40000004100 */
[----:B------:R-:W-:Y:S01]  /*8a40*/  FMUL R24, R47, R28 ;  /* 0x0000001c2f187220 */ /* 0x000fe20000400000 */
[----:B------:R-:W-:Y:S01]  /*8a50*/  FFMA R21, R49, R67, R21 ;  /* 0x0000004331157223 */ /* 0x000fe20000000015 */
[--C-:B------:R-:W-:Y:S01]  /*8a60*/  HADD2.F32 R72, -RZ, R77.reuse.H0_H0 ;  /* 0x2000004dff487230 */ /* 0x100fe20000004100 */
[----:B------:R1:W-:Y:S01]  /*8a70*/  STS.128 [R99+0x6010], R8 ;  /* 0x0060100863007388 */ /* 0x0003e20000000c00 */
        /* <DEDUP_REMOVED lines=49> */
.L_x_131:
[----:B------:R-:W-:Y:S05]  /*8d90*/  BSYNC.RECONVERGENT B0 ;  /* 0x0000000000007941 */ /* 0x000fea0003800200 */
.L_x_130:
[----:B------:R-:W-:Y:S01]  /*8da0*/  BAR.SYNC.DEFER_BLOCKING 0x1, 0x80 ;  /* 0x0042000000007b1d */ /* 0x000fe20000010000 */
[----:B------:R-:W-:Y:S01]  /*8db0*/  UISETP.NE.AND UP0, UPT, UR49, -0x4, UPT ;  /* 0xfffffffc3100788c */ /* 0x000fe2000bf05270 */
[----:B------:R-:W-:Y:S08]  /*8dc0*/  IADD3 R45, PT, PT, R45, 0x1, RZ ;  /* 0x000000012d2d7810 */ /* 0x000ff00007ffe0ff */
[----:B------:R-:W-:Y:S05]  /*8dd0*/  BRA.U !UP0, `(.L_x_132) ;  /* 0x0000000108287547 */ /* 0x000fea000b800000 */
[----:B------:R-:W-:Y:S01]  /*8de0*/  ISETP.NE.AND P0, PT, R107, RZ, PT ;  /* 0x000000ff6b00720c */ /* 0x000fe20003f05270 */
[----:B------:R-:W-:Y:S01]  /*8df0*/  IMAD.U32 R2, RZ, RZ, UR51 ;  /* 0x00000033ff027e24 */ /* 0x000fe2000f8e00ff */
[----:B------:R-:W-:Y:S01]  /*8e00*/  UIADD3 UR51, UPT, UPT, UR51, 0x1, URZ ;  /* 0x0000000133337890 */ /* 0x000fe2000fffe0ff */
[----:B------:R-:W-:Y:S03]  /*8e10*/  IMAD.U32 R0, RZ, RZ, UR37 ;  /* 0x00000025ff007e24 */ /* 0x000fe6000f8e00ff */
[----:B------:R-:W-:Y:S04]  /*8e20*/  UISETP.NE.AND UP0, UPT, UR51, 0x4, UPT ;  /* 0x000000043300788c */ /* 0x000fe8000bf05270 */
[----:B------:R-:W-:Y:S03]  /*8e30*/  USEL UR51, UR51, URZ, UP0 ;  /* 0x000000ff33337287 */ /* 0x000fe60008000000 */
[----:B------:R-:W-:Y:S05]  /*8e40*/  @P0 LEA R2, R2, UR48, 0x3 ;  /* 0x0000003002020c11 */ /* 0x000fea000f8e18ff */
[----:B------:R-:W-:Y:S05]  /*8e50*/  @P0 VIADD R2, R2, 0x60 ;  /* 0x0000006002020836 */ /* 0x000fea0000000000 */
[----:B------:R-:W-:Y:S04]  /*8e60*/  @P0 PRMT R0, R0, 0x654, R2 ;  /* 0x0000065400000816 */ /* 0x000fe80000000002 */
[----:B------:R2:W-:Y:S03]  /*8e70*/  @P0 SYNCS.ARRIVE.TRANS64.RED.A1T0 RZ, [R0+URZ], RZ ;  /* 0x000000ff00ff09a7 */ /* 0x0005e600081004ff */
.L_x_132:
[----:B------:R-:W-:Y:S01]  /*8e80*/  ISETP.NE.AND P2, PT, R103, RZ, PT ;  /* 0x000000ff6700720c */ /* 0x000fe20003f45270 */
[----:B------:R-:W-:Y:S01]  /*8e90*/  UIADD3 UR49, UPT, UPT, UR49, 0x4, URZ ;  /* 0x0000000431317890 */ /* 0x000fe2000fffe0ff */
[----:B------:R-:W-:Y:S01]  /*8ea0*/  ISETP.NE.AND P0, PT, R105, 0x2, PT ;  /* 0x000000026900780c */ /* 0x000fe20003f05270 */
[----:B------:R-:W-:Y:S01]  /*8eb0*/  IMAD.IADD R20, R43, 0x1, R86 ;  /* 0x000000012b147824 */ /* 0x000fe200078e0256 */
[----:B------:R-:W-:Y:S01]  /*8ec0*/  ISETP.NE.AND P1, PT, R45, 0x4, PT ;  /* 0x000000042d00780c */ /* 0x000fe20003f25270 */
[----:B------:R-:W-:Y:S01]  /*8ed0*/  IMAD.IADD R21, R44, 0x1, R87 ;  /* 0x000000012c157824 */ /* 0x000fe200078e0257 */
[----:B------:R-:W-:Y:S02]  /*8ee0*/  SEL R2, RZ, 0x1, P0 ;  /* 0x00000001ff027807 */ /* 0x000fe40000000000 */
[----:B--2---:R-:W-:Y:S02]  /*8ef0*/  SEL R0, RZ, 0x1, P1 ;  /* 0x00000001ff007807 */ /* 0x004fe40000800000 */
[----:B------:R-:W-:Y:S02]  /*8f00*/  LOP3.LUT R95, R95, R2, RZ, 0x3c, !PT ;  /* 0x000000025f5f7212 */ /* 0x000fe400078e3cff */
[----:B------:R-:W-:Y:S02]  /*8f10*/  LOP3.LUT R96, R96, R0, RZ, 0x3c, !PT ;  /* 0x0000000060607212 */ /* 0x000fe400078e3cff */
[----:B------:R-:W-:Y:S02]  /*8f20*/  @P2 R2UR UR36, R94 ;  /* 0x000000005e2422ca */ /* 0x000fe400000e0000 */
[----:B------:R-:W-:Y:S02]  /*8f30*/  SEL R105, R105, RZ, P0 ;  /* 0x000000ff69697207 */ /* 0x000fe40000000000 */
[----:B------:R-:W-:Y:S01]  /*8f40*/  SEL R45, R45, RZ, P1 ;  /* 0x000000ff2d2d7207 */ /* 0x000fe20000800000 */
[----:B------:R-:W-:Y:S10]  /*8f50*/  @P2 BRA `(.L_x_133) ;  /* 0xffffffc000502947 */ /* 0x000ff4000383ffff */
[----:B------:R-:W-:-:S09]  /*8f60*/  UISETP.NE.AND UP0, UPT, UR50, URZ, UPT ;  /* 0x000000ff3200728c */ /* 0x000fd2000bf05270 */
[----:B------:R-:W-:Y:S05]  /*8f70*/  BRA.U !UP0, `(.L_x_134) ;  /* 0x0000000108487547 */ /* 0x000fea000b800000 */
[----:B------:R-:W2:Y:S02]  /*8f80*/  LDCU.64 UR4, c[0x0][0x890] ;  /* 0x00011200ff0477ac */ /* 0x000ea40008000a00 */
[----:B--2---:R-:W-:-:S04]  /*8f90*/  UISETP.NE.U32.AND UP0, UPT, UR4, URZ, UPT ;  /* 0x000000ff0400728c */ /* 0x004fc8000bf05070 */
[----:B------:R-:W-:-:S09]  /*8fa0*/  UISETP.NE.AND.EX UP0, UPT, UR5, URZ, UPT, UP0 ;  /* 0x000000ff0500728c */ /* 0x000fd2000bf05300 */
[----:B------:R-:W-:Y:S05]  /*8fb0*/  BRA.U UP0, `(.L_x_135) ;  /* 0x00000001000c7547 */ /* 0x000fea000b800000 */
[----:B------:R-:W-:-:S13]  /*8fc0*/  FSETP.NEU.AND P0, PT, R49, RZ, PT ;  /* 0x000000ff3100720b */ /* 0x000fda0003f0d000 */
[----:B------:R-:W-:Y:S05]  /*8fd0*/  @!P0 EXIT ;  /* 0x000000000000894d */ /* 0x000fea0003800000 */
[----:B------:R-:W-:Y:S05]  /*8fe0*/  BRA `(.L_x_134) ;  /* 0x00000000002c7947 */ /* 0x000fea0003800000 */
.L_x_135:
[----:B------:R-:W-:Y:S01]  /*8ff0*/  ISETP.NE.AND P0, PT, R104, RZ, PT ;  /* 0x000000ff6800720c */ /* 0x000fe20003f05270 */
[----:B------:R-:W-:-:S12]  /*9000*/  BSSY.RECONVERGENT B0, `(.L_x_134) ;  /* 0x0000009000007945 */ /* 0x000fd80003800200 */
[----:B------:R-:W-:Y:S05]  /*9010*/  @P0 BRA `(.L_x_136) ;  /* 0x0000000000140947 */ /* 0x000fea0003800000 */
[----:B------:R-:W2:Y:S02]  /*9020*/  LDCU.64 UR4, c[0x0][0x888] ;  /* 0x00011100ff0477ac */ /* 0x000ea40008000a00 */
[----:B--2---:R-:W-:-:S04]  /*9030*/  ISETP.NE.U32.AND P0, PT, RZ, UR4, PT ;  /* 0x00000004ff007c0c */ /* 0x004fc8000bf05070 */
[----:B------:R-:W-:-:S13]  /*9040*/  ISETP.NE.AND.EX P0, PT, RZ, UR5, PT, P0 ;  /* 0x00000005ff007c0c */ /* 0x000fda000bf05300 */
[----:B------:R-:W-:Y:S05]  /*9050*/  @!P0 EXIT ;  /* 0x000000000000894d */ /* 0x000fea0003800000 */
[----:B------:R-:W-:Y:S05]  /*9060*/  BRA `(.L_x_137) ;  /* 0x0000000000087947 */ /* 0x000fea0003800000 */
.L_x_136:
[----:B------:R-:W-:-:S13]  /*9070*/  FSETP.NEU.AND P0, PT, R49, RZ, PT ;  /* 0x000000ff3100720b */ /* 0x000fda0003f0d000 */
[----:B------:R-:W-:Y:S05]  /*9080*/  @!P0 EXIT ;  /* 0x000000000000894d */ /* 0x000fea0003800000 */
.L_x_137:
[----:B------:R-:W-:Y:S05]  /*9090*/  BSYNC.RECONVERGENT B0 ;  /* 0x0000000000007941 */ /* 0x000fea0003800200 */
.L_x_134:
[----:B------:R-:W-:Y:S01]  /*90a0*/  ULEA UR4, UR51, UR48, 0x3 ;  /* 0x0000003033047291 */ /* 0x000fe2000f8e18ff */
[----:B------:R-:W-:-:S04]  /*90b0*/  DEPBAR.LE SB0, 0x0 ;  /* 0x000080000000791a */ /* 0x000fc80000000000 */
[----:B------:R-:W-:-:S04]  /*90c0*/  UIADD3 UR4, UPT, UPT, UR4, 0x60, URZ ;  /* 0x0000006004047890 */ /* 0x000fc8000fffe0ff */
[----:B------:R-:W-:-:S09]  /*90d0*/  UPRMT UR4, UR37, 0x654, UR4 ;  /* 0x0000065425047896 */ /* 0x000fd20008000004 */
[----:B------:R-:W-:Y:S01]  /*90e0*/  SYNCS.ARRIVE.TRANS64.RED.A1T0 RZ, [UR4], RZ ;  /* 0x000000ffffff79a7 */ /* 0x000fe20008100404 */
[----:B------:R-:W-:Y:S05]  /*90f0*/  EXIT ;  /* 0x000000000000794d */ /* 0x000fea0003800000 */
.L_x_24:
[----:B--2---:R2:W4:Y:S02]  /*9100*/  SYNCS.PHASECHK.TRANS64.TRYWAIT P0, [R2+URZ+0x100], R3 ;  /* 0x00010003020075a7 */ /* 0x00452400080011ff */
[----:B----4-:R-:W-:Y:S05]  /*9110*/  @!P0 NANOSLEEP.SYNCS 0x989680 ;  /* 0x009896800000895d */ /* 0x010fea0003900000 */
[----:B------:R-:W4:Y:S02]  /*9120*/  @!P0 SYNCS.PHASECHK.TRANS64 P0, [R2+URZ+0x100], R3 ;  /* 0x00010003020085a7 */ /* 0x000f2400080010ff */
[----:B----4-:R-:W-:Y:S05]  /*9130*/  @!P0 BRA `(.L_x_24) ;  /* 0xfffffffc00f08947 */ /* 0x010fea000383ffff */
[----:B------:R-:W-:Y:S05]  /*9140*/  BRA `(.L_x_138) ;  /* 0xffffff8400ac7947 */ /* 0x000fea000383ffff */
.L_x_27:
[----:B-1----:R-:W-:-:S07]  /*9150*/  MOV R2, UR33 ;  /* 0x0000002100027c02 */ /* 0x002fce0008000f00 */
.L_x_139:
[----:B-1----:R1:W2:Y:S02]  /*9160*/  SYNCS.PHASECHK.TRANS64.TRYWAIT P0, [R2+URZ+0x20], R4 ;  /* 0x00002004020075a7 */ /* 0x0022a400080011ff */
[----:B--2---:R-:W-:Y:S05]  /*9170*/  @!P0 NANOSLEEP.SYNCS 0x989680 ;  /* 0x009896800000895d */ /* 0x004fea0003900000 */
[----:B------:R-:W2:Y:S02]  /*9180*/  @!P0 SYNCS.PHASECHK.TRANS64 P0, [R2+URZ+0x20], R4 ;  /* 0x00002004020085a7 */ /* 0x000ea400080010ff */
[----:B--2---:R-:W-:Y:S05]  /*9190*/  @!P0 BRA `(.L_x_139) ;  /* 0xfffffffc00f08947 */ /* 0x004fea000383ffff */
[----:B------:R-:W-:Y:S05]  /*91a0*/  BRA `(.L_x_26) ;  /* 0xffffff8800047947 */ /* 0x000fea000383ffff */
.L_x_34:
[----:B-1----:R-:W-:-:S07]  /*91b0*/  MOV R2, UR33 ;  /* 0x0000002100027c02 */ /* 0x002fce0008000f00 */
.L_x_140:
[----:B-1----:R1:W2:Y:S02]  /*91c0*/  SYNCS.PHASECHK.TRANS64.TRYWAIT P0, [R2+URZ+0x20], R4 ;  /* 0x00002004020075a7 */ /* 0x0022a400080011ff */
[----:B--2---:R-:W-:Y:S05]  /*91d0*/  @!P0 NANOSLEEP.SYNCS 0x989680 ;  /* 0x009896800000895d */ /* 0x004fea0003900000 */
[----:B------:R-:W2:Y:S02]  /*91e0*/  @!P0 SYNCS.PHASECHK.TRANS64 P0, [R2+URZ+0x20], R4 ;  /* 0x00002004020085a7 */ /* 0x000ea400080010ff */
[----:B--2---:R-:W-:Y:S05]  /*91f0*/  @!P0 BRA `(.L_x_140) ;  /* 0xfffffffc00f08947 */ /* 0x004fea000383ffff */
[----:B------:R-:W-:Y:S05]  /*9200*/  BRA `(.L_x_33) ;  /* 0xffffff8800f87947 */ /* 0x000fea000383ffff */
.L_x_39:
[----:B-1----:R1:W2:Y:S02]  /*9210*/  SYNCS.PHASECHK.TRANS64.TRYWAIT P0, [R2+URZ+0x90], R3 ;  /* 0x00009003020075a7 */ /* 0x0022a400080011ff */
[----:B--2---:R-:W-:Y:S05]  /*9220*/  @!P0 NANOSLEEP.SYNCS 0x989680 ;  /* 0x009896800000895d */ /* 0x004fea0003900000 */
[----:B------:R-:W2:Y:S02]  /*9230*/  @!P0 SYNCS.PHASECHK.TRANS64 P0, [R2+URZ+0x90], R3 ;  /* 0x00009003020085a7 */ /* 0x000ea400080010ff */
[----:B--2---:R-:W-:Y:S05]  /*9240*/  @!P0 BRA `(.L_x_39) ;  /* 0xfffffffc00f08947 */ /* 0x004fea000383ffff */
[----:B------:R-:W-:Y:S05]  /*9250*/  BRA `(.L_x_141) ;  /* 0xffffff8c00c47947 */ /* 0x000fea000383ffff */
.L_x_43:
[----:B---3--:R-:W-:-:S07]  /*9260*/  MOV R0, UR4 ;  /* 0x0000000400007c02 */ /* 0x008fce0008000f00 */
.L_x_142:
[----:B-1----:R1:W2:Y:S02]  /*9270*/  SYNCS.PHASECHK.TRANS64.TRYWAIT P0, [R0+URZ], R2 ;  /* 0x00000002000075a7 */ /* 0x0022a400080011ff */
[----:B--2---:R-:W-:Y:S05]  /*9280*/  @!P0 NANOSLEEP.SYNCS 0x989680 ;  /* 0x009896800000895d */ /* 0x004fea0003900000 */
[----:B------:R-:W2:Y:S02]  /*9290*/  @!P0 SYNCS.PHASECHK.TRANS64 P0, [R0+URZ], R2 ;  /* 0x00000002000085a7 */ /* 0x000ea400080010ff */
[----:B--2---:R-:W-:Y:S05]  /*92a0*/  @!P0 BRA `(.L_x_142) ;  /* 0xfffffffc00f08947 */ /* 0x004fea000383ffff */
[----:B------:R-:W-:Y:S05]  /*92b0*/  BRA `(.L_x_143) ;  /* 0xffffff9400347947 */ /* 0x000fea000383ffff */
.L_x_44:
[----:B---3--:R-:W-:-:S07]  /*92c0*/  MOV R0, UR4 ;  /* 0x0000000400007c02 */ /* 0x008fce0008000f00 */
.L_x_144:
[----:B-1----:R1:W2:Y:S02]  /*92d0*/  SYNCS.PHASECHK.TRANS64.TRYWAIT P0, [R0+URZ], R3 ;  /* 0x00000003000075a7 */ /* 0x0022a400080011ff */
[----:B--2---:R-:W-:Y:S05]  /*92e0*/  @!P0 NANOSLEEP.SYNCS 0x989680 ;  /* 0x009896800000895d */ /* 0x004fea0003900000 */
[----:B------:R-:W2:Y:S02]  /*92f0*/  @!P0 SYNCS.PHASECHK.TRANS64 P0, [R0+URZ], R3 ;  /* 0x00000003000085a7 */ /* 0x000ea400080010ff */
[----:B--2---:R-:W-:Y:S05]  /*9300*/  @!P0 BRA `(.L_x_144) ;  /* 0xfffffffc00f08947 */ /* 0x004fea000383ffff */
[----:B------:R-:W-:Y:S05]  /*9310*/  BRA `(.L_x_145) ;  /* 0xffffff9400407947 */ /* 0x000fea000383ffff */
.L_x_45:
[----:B---3--:R-:W-:-:S07]  /*9320*/  MOV R0, UR4 ;  /* 0x0000000400007c02 */ /* 0x008fce0008000f00 */
.L_x_146:
[----:B-1----:R1:W2:Y:S02]  /*9330*/  SYNCS.PHASECHK.TRANS64.TRYWAIT P0, [R0+URZ], R3 ;  /* 0x00000003000075a7 */ /* 0x0022a400080011ff */
[----:B--2---:R-:W-:Y:S05]  /*9340*/  @!P0 NANOSLEEP.SYNCS 0x989680 ;  /* 0x009896800000895d */ /* 0x004fea0003900000 */
[----:B------:R-:W2:Y:S02]  /*9350*/  @!P0 SYNCS.PHASECHK.TRANS64 P0, [R0+URZ], R3 ;  /* 0x00000003000085a7 */ /* 0x000ea400080010ff */
[----:B--2---:R-:W-:Y:S05]  /*9360*/  @!P0 BRA `(.L_x_146) ;  /* 0xfffffffc00f08947 */ /* 0x004fea000383ffff */
[----:B------:R-:W-:Y:S05]  /*9370*/  BRA `(.L_x_147) ;  /* 0xffffff94004c7947 */ /* 0x000fea000383ffff */
.L_x_48:
[----:B-1----:R1:W2:Y:S02]  /*9380*/  SYNCS.PHASECHK.TRANS64.TRYWAIT P0, [R0+URZ+0xf0], R4 ;  /* 0x0000f004000075a7 */ /* 0x0022a400080011ff */
[----:B--2---:R-:W-:Y:S05]  /*9390*/  @!P0 NANOSLEEP.SYNCS 0x989680 ;  /* 0x009896800000895d */ /* 0x004fea0003900000 */
[----:B------:R-:W2:Y:S02]  /*93a0*/  @!P0 SYNCS.PHASECHK.TRANS64 P0, [R0+URZ+0xf0], R4 ;  /* 0x0000f004000085a7 */ /* 0x000ea400080010ff */
[----:B--2---:R-:W-:Y:S05]  /*93b0*/  @!P0 BRA `(.L_x_48) ;  /* 0xfffffffc00f08947 */ /* 0x004fea000383ffff */
[----:B------:R-:W-:Y:S05]  /*93c0*/  BRA `(.L_x_148) ;  /* 0xffffff9400ac7947 */ /* 0x000fea000383ffff */
.L_x_49:
[----:B------:R-:W-:-:S07]  /*93d0*/  MOV R0, UR5 ;  /* 0x0000000500007c02 */ /* 0x000fce0008000f00 */
.L_x_149:
[----:B-1----:R1:W2:Y:S02]  /*93e0*/  SYNCS.PHASECHK.TRANS64.TRYWAIT P0, [R0+URZ+0xa0], R5 ;  /* 0x0000a005000075a7 */ /* 0x0022a400080011ff */
[----:B--2---:R-:W-:Y:S05]  /*93f0*/  @!P0 NANOSLEEP.SYNCS 0x989680 ;  /* 0x009896800000895d */ /* 0x004fea0003900000 */
[----:B------:R-:W2:Y:S02]  /*9400*/  @!P0 SYNCS.PHASECHK.TRANS64 P0, [R0+URZ+0xa0], R5 ;  /* 0x0000a005000085a7 */ /* 0x000ea400080010ff */
[----:B--2---:R-:W-:Y:S05]  /*9410*/  @!P0 BRA `(.L_x_149) ;  /* 0xfffffffc00f08947 */ /* 0x004fea000383ffff */
[----:B------:R-:W-:Y:S05]  /*9420*/  BRA `(.L_x_150) ;  /* 0xffffff9400bc7947 */ /* 0x000fea000383ffff */
.L_x_50:
[----:B-1----:R1:W2:Y:S02]  /*9430*/  SYNCS.PHASECHK.TRANS64.TRYWAIT P1, [R0+URZ+0x90], R4 ;  /* 0x00009004000075a7 */ /* 0x0022a400080211ff */
[----:B--2---:R-:W-:Y:S05]  /*9440*/  @!P1 NANOSLEEP.SYNCS 0x989680 ;  /* 0x009896800000995d */ /* 0x004fea0003900000 */
[----:B------:R-:W2:Y:S02]  /*9450*/  @!P1 SYNCS.PHASECHK.TRANS64 P1, [R0+URZ+0x90], R4 ;  /* 0x00009004000095a7 */ /* 0x000ea400080210ff */
[----:B--2---:R-:W-:Y:S05]  /*9460*/  @!P1 BRA `(.L_x_50) ;  /* 0xfffffffc00f09947 */ /* 0x004fea000383ffff */
[----:B------:R-:W-:Y:S05]  /*9470*/  BRA `(.L_x_151) ;  /* 0xffffff9400ec7947 */ /* 0x000fea000383ffff */
.L_x_53:
[----:B------:R-:W-:-:S07]  /*9480*/  MOV R0, UR5 ;  /* 0x0000000500007c02 */ /* 0x000fce0008000f00 */
.L_x_152:
[----:B-1----:R1:W2:Y:S02]  /*9490*/  SYNCS.PHASECHK.TRANS64.TRYWAIT P0, [R0+URZ+0xa0], R2 ;  /* 0x0000a002000075a7 */ /* 0x0022a400080011ff */
[----:B--2---:R-:W-:Y:S05]  /*94a0*/  @!P0 NANOSLEEP.SYNCS 0x989680 ;  /* 0x009896800000895d */ /* 0x004fea0003900000 */
[----:B------:R-:W2:Y:S02]  /*94b0*/  @!P0 SYNCS.PHASECHK.TRANS64 P0, [R0+URZ+0xa0], R2 ;  /* 0x0000a002000085a7 */ /* 0x000ea400080010ff */
[----:B--2---:R-:W-:Y:S05]  /*94c0*/  @!P0 BRA `(.L_x_152) ;  /* 0xfffffffc00f08947 */ /* 0x004fea000383ffff */
[----:B------:R-:W-:Y:S05]  /*94d0*/  BRA `(.L_x_52) ;  /* 0xffffff9800407947 */ /* 0x000fea000383ffff */
.L_x_60:
[----:B-1----:R1:W2:Y:S02]  /*94e0*/  SYNCS.PHASECHK.TRANS64.TRYWAIT P1, [R0+URZ+0x90], R2 ;  /* 0x00009002000075a7 */ /* 0x0022a400080211ff */
[----:B--2---:R-:W-:Y:S05]  /*94f0*/  @!P1 NANOSLEEP.SYNCS 0x989680 ;  /* 0x009896800000995d */ /* 0x004fea0003900000 */
[----:B------:R-:W2:Y:S02]  /*9500*/  @!P1 SYNCS.PHASECHK.TRANS64 P1, [R0+URZ+0x90], R2 ;  /* 0x00009002000095a7 */ /* 0x000ea400080210ff */
[----:B--2---:R-:W-:Y:S05]  /*9510*/  @!P1 BRA `(.L_x_60) ;  /* 0xfffffffc00f09947 */ /* 0x004fea000383ffff */
[----:B------:R-:W-:Y:S05]  /*9520*/  BRA `(.L_x_153) ;  /* 0xffffff9c00b47947 */ /* 0x000fea000383ffff */
.L_x_61:
[----:B------:R-:W-:-:S07]  /*9530*/  MOV R2, UR7 ;  /* 0x0000000700027c02 */ /* 0x000fce0008000f00 */
.L_x_154:
[----:B-1----:R1:W2:Y:S02]  /*9540*/  SYNCS.PHASECHK.TRANS64.TRYWAIT P0, [R2+URZ+0xd0], R0 ;  /* 0x0000d000020075a7 */ /* 0x0022a400080011ff */
[----:B--2---:R-:W-:Y:S05]  /*9550*/  @!P0 NANOSLEEP.SYNCS 0x989680 ;  /* 0x009896800000895d */ /* 0x004fea0003900000 */
[----:B------:R-:W2:Y:S02]  /*9560*/  @!P0 SYNCS.PHASECHK.TRANS64 P0, [R2+URZ+0xd0], R0 ;  /* 0x0000d000020085a7 */ /* 0x000ea400080010ff */
[----:B--2---:R-:W-:Y:S05]  /*9570*/  @!P0 BRA `(.L_x_154) ;  /* 0xfffffffc00f08947 */ /* 0x004fea000383ffff */
[----:B------:R-:W-:Y:S05]  /*9580*/  BRA `(.L_x_155) ;  /* 0xffffff9c00ec7947 */ /* 0x000fea000383ffff */
.L_x_64:
[----:B------:R-:W-:Y:S07]  /*9590*/  MOV R0, UR6 ;  /* 0x0000000600007c02 */ /* 0x000fee0008000f00 */
.L_x_156:
[----:B-1----:R1:W2:Y:S02]  /*95a0*/  SYNCS.PHASECHK.TRANS64.TRYWAIT P0, [R0+URZ], R2 ;  /* 0x00000002000075a7 */ /* 0x0022a400080011ff */
[----:B--2---:R-:W-:Y:S05]  /*95b0*/  @!P0 NANOSLEEP.SYNCS 0x989680 ;  /* 0x009896800000895d */ /* 0x004fea0003900000 */
[----:B------:R-:W2:Y:S02]  /*95c0*/  @!P0 SYNCS.PHASECHK.TRANS64 P0, [R0+URZ], R2 ;  /* 0x00000002000085a7 */ /* 0x000ea400080010ff */
[----:B--2---:R-:W-:Y:S05]  /*95d0*/  @!P0 BRA `(.L_x_156) ;  /* 0xfffffffc00f08947 */ /* 0x004fea000383ffff */
[----:B------:R-:W-:Y:S05]  /*95e0*/  BRA `(.L_x_63) ;  /* 0xffffffa000087947 */ /* 0x000fea000383ffff */
.L_x_67:
[----:B------:R-:W-:-:S07]  /*95f0*/  MOV R0, UR6 ;  /* 0x0000000600007c02 */ /* 0x000fce0008000f00 */
.L_x_157:
[----:B--2---:R2:W4:Y:S02]  /*9600*/  SYNCS.PHASECHK.TRANS64.TRYWAIT P0, [R0+URZ], R2 ;  /* 0x00000002000075a7 */ /* 0x00452400080011ff */
[----:B----4-:R-:W-:Y:S05]  /*9610*/  @!P0 NANOSLEEP.SYNCS 0x989680 ;  /* 0x009896800000895d */ /* 0x010fea0003900000 */
[----:B------:R-:W4:Y:S02]  /*9620*/  @!P0 SYNCS.PHASECHK.TRANS64 P0, [R0+URZ], R2 ;  /* 0x00000002000085a7 */ /* 0x000f2400080010ff */
[----:B----4-:R-:W-:Y:S05]  /*9630*/  @!P0 BRA `(.L_x_157) ;  /* 0xfffffffc00f08947 */ /* 0x010fea000383ffff */
[----:B------:R-:W-:Y:S05]  /*9640*/  BRA `(.L_x_158) ;  /* 0xffffffa000e47947 */ /* 0x000fea000383ffff */
.L_x_68:
[----:B------:R-:W-:-:S07]  /*9650*/  MOV R0, UR6 ;  /* 0x0000000600007c02 */ /* 0x000fce0008000f00 */
.L_x_159:
[----:B-1----:R1:W2:Y:S02]  /*9660*/  SYNCS.PHASECHK.TRANS64.TRYWAIT P0, [R0+URZ], R3 ;  /* 0x00000003000075a7 */ /* 0x0022a400080011ff */
[----:B--2---:R-:W-:Y:S05]  /*9670*/  @!P0 NANOSLEEP.SYNCS 0x989680 ;  /* 0x009896800000895d */ /* 0x004fea0003900000 */
[----:B------:R-:W2:Y:S02]  /*9680*/  @!P0 SYNCS.PHASECHK.TRANS64 P0, [R0+URZ], R3 ;  /* 0x00000003000085a7 */ /* 0x000ea400080010ff */
[----:B--2---:R-:W-:Y:S05]  /*9690*/  @!P0 BRA `(.L_x_159) ;  /* 0xfffffffc00f08947 */ /* 0x004fea000383ffff */
[----:B------:R-:W-:Y:S05]  /*96a0*/  BRA `(.L_x_160) ;  /* 0xffffffa000f07947 */ /* 0x000fea000383ffff */
.L_x_69:
[----:B------:R-:W-:-:S07]  /*96b0*/  MOV R0, UR6 ;  /* 0x0000000600007c02 */ /* 0x000fce0008000f00 */
.L_x_161:
[----:B-1----:R1:W2:Y:S02]  /*96c0*/  SYNCS.PHASECHK.TRANS64.TRYWAIT P0, [R0+URZ], R3 ;  /* 0x00000003000075a7 */ /* 0x0022a400080011ff */
[----:B--2---:R-:W-:Y:S05]  /*96d0*/  @!P0 NANOSLEEP.SYNCS 0x989680 ;  /* 0x009896800000895d */ /* 0x004fea0003900000 */
[----:B------:R-:W2:Y:S02]  /*96e0*/  @!P0 SYNCS.PHASECHK.TRANS64 P0, [R0+URZ], R3 ;  /* 0x00000003000085a7 */ /* 0x000ea400080010ff */
[----:B--2---:R-:W-:Y:S05]  /*96f0*/  @!P0 BRA `(.L_x_161) ;  /* 0xfffffffc00f08947 */ /* 0x004fea000383ffff */
[----:B------:R-:W-:Y:S05]  /*9700*/  BRA `(.L_x_162) ;  /* 0xffffffa000fc7947 */ /* 0x000fea000383ffff */
.L_x_70:
[----:B-1----:R-:W-:-:S07]  /*9710*/  MOV R0, UR7 ;  /* 0x0000000700007c02 */ /* 0x002fce0008000f00 */
.L_x_163:
[----:B-1----:R1:W2:Y:S02]  /*9720*/  SYNCS.PHASECHK.TRANS64.TRYWAIT P0, [R0+URZ], R2 ;  /* 0x00000002000075a7 */ /* 0x0022a400080011ff */
[----:B--2---:R-:W-:Y:S05]  /*9730*/  @!P0 NANOSLEEP.SYNCS 0x989680 ;  /* 0x009896800000895d */ /* 0x004fea0003900000 */
[----:B------:R-:W2:Y:S02]  /*9740*/  @!P0 SYNCS.PHASECHK.TRANS64 P0, [R0+URZ], R2 ;  /* 0x00000002000085a7 */ /* 0x000ea400080010ff */
[----:B--2---:R-:W-:Y:S05]  /*9750*/  @!P0 BRA `(.L_x_163) ;  /* 0xfffffffc00f08947 */ /* 0x004fea000383ffff */
[----:B------:R-:W-:Y:S05]  /*9760*/  BRA `(.L_x_164) ;  /* 0xffffffa400087947 */ /* 0x000fea000383ffff */
.L_x_75:
[----:B--2---:R2:W3:Y:S02]  /*9770*/  SYNCS.PHASECHK.TRANS64.TRYWAIT P0, [R0+URZ+0x90], R2 ;  /* 0x00009002000075a7 */ /* 0x0044e400080011ff */
[----:B---3--:R-:W-:Y:S05]  /*9780*/  @!P0 NANOSLEEP.SYNCS 0x989680 ;  /* 0x009896800000895d */ /* 0x008fea0003900000 */
[----:B------:R-:W3:Y:S02]  /*9790*/  @!P0 SYNCS.PHASECHK.TRANS64 P0, [R0+URZ+0x90], R2 ;  /* 0x00009002000085a7 */ /* 0x000ee400080010ff */
[----:B---3--:R-:W-:Y:S05]  /*97a0*/  @!P0 BRA `(.L_x_75) ;  /* 0xfffffffc00f08947 */ /* 0x008fea000383ffff */
[----:B------:R-:W-:Y:S05]  /*97b0*/  BRA `(.L_x_165) ;  /* 0xffffffa800047947 */ /* 0x000fea000383ffff */
.L_x_78:
[----:B------:R-:W-:Y:S07]  /*97c0*/  MOV R0, UR4 ;  /* 0x0000000400007c02 */ /* 0x000fee0008000f00 */
.L_x_166:
[----:B--2---:R2:W3:Y:S02]  /*97d0*/  SYNCS.PHASECHK.TRANS64.TRYWAIT P0, [R0+URZ+0x88], R2 ;  /* 0x00008802000075a7 */ /* 0x0044e400080011ff */
[----:B---3--:R-:W-:Y:S05]  /*97e0*/  @!P0 NANOSLEEP.SYNCS 0x989680 ;  /* 0x009896800000895d */ /* 0x008fea0003900000 */
[----:B------:R-:W3:Y:S02]  /*97f0*/  @!P0 SYNCS.PHASECHK.TRANS64 P0, [R0+URZ+0x88], R2 ;  /* 0x00008802000085a7 */ /* 0x000ee400080010ff */
[----:B---3--:R-:W-:Y:S05]  /*9800*/  @!P0 BRA `(.L_x_166) ;  /* 0xfffffffc00f08947 */ /* 0x008fea000383ffff */
[----:B------:R-:W-:Y:S05]  /*9810*/  BRA `(.L_x_77) ;  /* 0xffffffa800e47947 */ /* 0x000fea000383ffff */
.L_x_81:
[----:B------:R-:W-:Y:S07]  /*9820*/  MOV R0, UR4 ;  /* 0x0000000400007c02 */ /* 0x000fee0008000f00 */
.L_x_167:
[----:B-1----:R1:W2:Y:S02]  /*9830*/  SYNCS.PHASECHK.TRANS64.TRYWAIT P0, [R0+URZ+0x60], R20 ;  /* 0x00006014000075a7 */ /* 0x0022a400080011ff */
[----:B--2---:R-:W-:Y:S05]  /*9840*/  @!P0 NANOSLEEP.SYNCS 0x989680 ;  /* 0x009896800000895d */ /* 0x004fea0003900000 */
[----:B------:R-:W2:Y:S02]  /*9850*/  @!P0 SYNCS.PHASECHK.TRANS64 P0, [R0+URZ+0x60], R20 ;  /* 0x00006014000085a7 */ /* 0x000ea400080010ff */
[----:B--2---:R-:W-:Y:S05]  /*9860*/  @!P0 BRA `(.L_x_167) ;  /* 0xfffffffc00f08947 */ /* 0x004fea000383ffff */
[----:B------:R-:W-:Y:S05]  /*9870*/  BRA `(.L_x_168) ;  /* 0xffffffac00607947 */ /* 0x000fea000383ffff */
.L_x_82:
[----:B------:R-:W-:Y:S07]  /*9880*/  MOV R0, UR4 ;  /* 0x0000000400007c02 */ /* 0x000fee0008000f00 */
.L_x_169:
[----:B-1----:R1:W2:Y:S02]  /*9890*/  SYNCS.PHASECHK.TRANS64.TRYWAIT P0, [R0+URZ+0x68], R20 ;  /* 0x00006814000075a7 */ /* 0x0022a400080011ff */
[----:B--2---:R-:W-:Y:S05]  /*98a0*/  @!P0 NANOSLEEP.SYNCS 0x989680 ;  /* 0x009896800000895d */ /* 0x004fea0003900000 */
[----:B------:R-:W2:Y:S02]  /*98b0*/  @!P0 SYNCS.PHASECHK.TRANS64 P0, [R0+URZ+0x68], R20 ;  /* 0x00006814000085a7 */ /* 0x000ea400080010ff */
[----:B--2---:R-:W-:Y:S05]  /*98c0*/  @!P0 BRA `(.L_x_169) ;  /* 0xfffffffc00f08947 */ /* 0x004fea000383ffff */
[----:B------:R-:W-:Y:S05]  /*98d0*/  BRA `(.L_x_170) ;  /* 0xffffffac00987947 */ /* 0x000fea000383ffff */
.L_x_83:
[----:B------:R-:W-:Y:S07]  /*98e0*/  MOV R0, UR4 ;  /* 0x0000000400007c02 */ /* 0x000fee0008000f00 */
.L_x_171:
[----:B-1----:R1:W2:Y:S02]  /*98f0*/  SYNCS.PHASECHK.TRANS64.TRYWAIT P0, [R0+URZ+0x70], R20 ;  /* 0x00007014000075a7 */ /* 0x0022a400080011ff */
[----:B--2---:R-:W-:Y:S05]  /*9900*/  @!P0 NANOSLEEP.SYNCS 0x989680 ;  /* 0x009896800000895d */ /* 0x004fea0003900000 */
[----:B------:R-:W2:Y:S02]  /*9910*/  @!P0 SYNCS.PHASECHK.TRANS64 P0, [R0+URZ+0x70], R20 ;  /* 0x00007014000085a7 */ /* 0x000ea400080010ff */
[----:B--2---:R-:W-:Y:S05]  /*9920*/  @!P0 BRA `(.L_x_171) ;  /* 0xfffffffc00f08947 */ /* 0x004fea000383ffff */
[----:B------:R-:W-:Y:S05]  /*9930*/  BRA `(.L_x_172) ;  /* 0xffffffac00dc7947 */ /* 0x000fea000383ffff */
.L_x_84:
[----:B------:R-:W-:Y:S07]  /*9940*/  MOV R0, UR4 ;  /* 0x0000000400007c02 */ /* 0x000fee0008000f00 */
.L_x_173:
[----:B-1----:R1:W2:Y:S02]  /*9950*/  SYNCS.PHASECHK.TRANS64.TRYWAIT P0, [R0+URZ+0x78], R20 ;  /* 0x00007814000075a7 */ /* 0x0022a400080011ff */
[----:B--2---:R-:W-:Y:S05]  /*9960*/  @!P0 NANOSLEEP.SYNCS 0x989680 ;  /* 0x009896800000895d */ /* 0x004fea0003900000 */
[----:B------:R-:W2:Y:S02]  /*9970*/  @!P0 SYNCS.PHASECHK.TRANS64 P0, [R0+URZ+0x78], R20 ;  /* 0x00007814000085a7 */ /* 0x000ea400080010ff */
[----:B--2---:R-:W-:Y:S05]  /*9980*/  @!P0 BRA `(.L_x_173) ;  /* 0xfffffffc00f08947 */ /* 0x004fea000383ffff */
[----:B------:R-:W-:Y:S05]  /*9990*/  BRA `(.L_x_174) ;  /* 0xffffffb000607947 */ /* 0x000fea000383ffff */
.L_x_86:
[----:B------:R-:W-:-:S07]  /*99a0*/  MOV R0, UR4 ;  /* 0x0000000400007c02 */ /* 0x000fce0008000f00 */
.L_x_175:
[----:B-1----:R1:W3:Y:S02]  /*99b0*/  SYNCS.PHASECHK.TRANS64.TRYWAIT P0, [R0+URZ+0x60], R2 ;  /* 0x00006002000075a7 */ /* 0x0022e400080011ff */
[----:B---3--:R-:W-:Y:S05]  /*99c0*/  @!P0 NANOSLEEP.SYNCS 0x989680 ;  /* 0x009896800000895d */ /* 0x008fea0003900000 */
[----:B------:R-:W3:Y:S02]  /*99d0*/  @!P0 SYNCS.PHASECHK.TRANS64 P0, [R0+URZ+0x60], R2 ;  /* 0x00006002000085a7 */ /* 0x000ee400080010ff */
[----:B---3--:R-:W-:Y:S05]  /*99e0*/  @!P0 BRA `(.L_x_175) ;  /* 0xfffffffc00f08947 */ /* 0x008fea000383ffff */
[----:B------:R-:W-:Y:S05]  /*99f0*/  BRA `(.L_x_176) ;  /* 0xffffffb000d07947 */ /* 0x000fea000383ffff */
.L_x_87:
[----:B-1----:R-:W-:-:S07]  /*9a00*/  MOV R0, UR4 ;  /* 0x0000000400007c02 */ /* 0x002fce0008000f00 */
.L_x_177:
[----:B-1----:R1:W3:Y:S02]  /*9a10*/  SYNCS.PHASECHK.TRANS64.TRYWAIT P0, [R0+URZ+0x68], R2 ;  /* 0x00006802000075a7 */ /* 0x0022e400080011ff */
[----:B---3--:R-:W-:Y:S05]  /*9a20*/  @!P0 NANOSLEEP.SYNCS 0x989680 ;  /* 0x009896800000895d */ /* 0x008fea0003900000 */
[----:B------:R-:W3:Y:S02]  /*9a30*/  @!P0 SYNCS.PHASECHK.TRANS64 P0, [R0+URZ+0x68], R2 ;  /* 0x00006802000085a7 */ /* 0x000ee400080010ff */
[----:B---3--:R-:W-:Y:S05]  /*9a40*/  @!P0 BRA `(.L_x_177) ;  /* 0xfffffffc00f08947 */ /* 0x008fea000383ffff */
[----:B------:R-:W-:Y:S05]  /*9a50*/  BRA `(.L_x_178) ;  /* 0xffffffb000c07947 */ /* 0x000fea000383ffff */
.L_x_88:
[----:B-1----:R-:W-:-:S07]  /*9a60*/  MOV R0, UR4 ;  /* 0x0000000400007c02 */ /* 0x002fce0008000f00 */
.L_x_179:
[----:B-1----:R1:W3:Y:S02]  /*9a70*/  SYNCS.PHASECHK.TRANS64.TRYWAIT P0, [R0+URZ+0x70], R2 ;  /* 0x00007002000075a7 */ /* 0x0022e400080011ff */
[----:B---3--:R-:W-:Y:S05]  /*9a80*/  @!P0 NANOSLEEP.SYNCS 0x989680 ;  /* 0x009896800000895d */ /* 0x008fea0003900000 */
[----:B------:R-:W3:Y:S02]  /*9a90*/  @!P0 SYNCS.PHASECHK.TRANS64 P0, [R0+URZ+0x70], R2 ;  /* 0x00007002000085a7 */ /* 0x000ee400080010ff */
[----:B---3--:R-:W-:Y:S05]  /*9aa0*/  @!P0 BRA `(.L_x_179) ;  /* 0xfffffffc00f08947 */ /* 0x008fea000383ffff */
[----:B------:R-:W-:Y:S05]  /*9ab0*/  BRA `(.L_x_180) ;  /* 0xffffffb000b07947 */ /* 0x000fea000383ffff */
.L_x_90:
[----:B--2---:R2:W4:Y:S02]  /*9ac0*/  SYNCS.PHASECHK.TRANS64.TRYWAIT P0, [R0+URZ+0x90], R2 ;  /* 0x00009002000075a7 */ /* 0x00452400080011ff */
[----:B----4-:R-:W-:Y:S05]  /*9ad0*/  @!P0 NANOSLEEP.SYNCS 0x989680 ;  /* 0x009896800000895d */ /* 0x010fea0003900000 */
[----:B------:R-:W4:Y:S02]  /*9ae0*/  @!P0 SYNCS.PHASECHK.TRANS64 P0, [R0+URZ+0x90], R2 ;  /* 0x00009002000085a7 */ /* 0x000f2400080010ff */
[----:B----4-:R-:W-:Y:S05]  /*9af0*/  @!P0 BRA `(.L_x_90) ;  /* 0xfffffffc00f08947 */ /* 0x010fea000383ffff */
[----:B------:R-:W-:Y:S05]  /*9b00*/  BRA `(.L_x_181) ;  /* 0xffffffb400787947 */ /* 0x000fea000383ffff */
.L_x_101:
[----:B-1----:R-:W-:Y:S04]  /*9b10*/  MOV R2, UR48 ;  /* 0x0000003000027c02 */ /* 0x002fe80008000f00 */
[----:B------:R1:W3:Y:S03]  /*9b20*/  SYNCS.PHASECHK.TRANS64.TRYWAIT P1, [R2+URZ+0x40], R3 ;  /* 0x00004003020075a7 */ /* 0x0002e600080211ff */
[----:B---3--:R-:W-:Y:S05]  /*9b30*/  @!P1 NANOSLEEP.SYNCS 0x989680 ;  /* 0x009896800000995d */ /* 0x008fea0003900000 */
[----:B------:R-:W3:Y:S02]  /*9b40*/  @!P1 SYNCS.PHASECHK.TRANS64 P1, [R2+URZ+0x40], R3 ;  /* 0x00004003020095a7 */ /* 0x000ee400080210ff */
[----:B---3--:R-:W-:Y:S05]  /*9b50*/  @!P1 BRA `(.L_x_101) ;  /* 0xfffffffc00ec9947 */ /* 0x008fea000383ffff */
[----:B------:R-:W-:Y:S05]  /*9b60*/  BRA `(.L_x_100) ;  /* 0xffffffc000847947 */ /* 0x000fea000383ffff */
.L_x_103:
[----:B-1----:R1:W4:Y:S02]  /*9b70*/  SYNCS.PHASECHK.TRANS64.TRYWAIT P0, [R64+URZ+0xb0], R0 ;  /* 0x0000b000400075a7 */ /* 0x00232400080011ff */
[----:B----4-:R-:W-:Y:S05]  /*9b80*/  @!P0 NANOSLEEP.SYNCS 0x989680 ;  /* 0x009896800000895d */ /* 0x010fea0003900000 */
[----:B------:R-:W4:Y:S02]  /*9b90*/  @!P0 SYNCS.PHASECHK.TRANS64 P0, [R64+URZ+0xb0], R0 ;  /* 0x0000b000400085a7 */ /* 0x000f2400080010ff */
[----:B----4-:R-:W-:Y:S05]  /*9ba0*/  @!P0 BRA `(.L_x_103) ;  /* 0xfffffffc00f08947 */ /* 0x010fea000383ffff */
[----:B------:R-:W-:Y:S05]  /*9bb0*/  BRA `(.L_x_102) ;  /* 0xffffffc000ac7947 */ /* 0x000fea000383ffff */
.L_x_112:
[----:B--2---:R2:W4:Y:S02]  /*9bc0*/  SYNCS.PHASECHK.TRANS64.TRYWAIT P0, [R2+URZ+0x40], R0 ;  /* 0x00004000020075a7 */ /* 0x00452400080011ff */
[----:B----4-:R-:W-:Y:S05]  /*9bd0*/  @!P0 NANOSLEEP.SYNCS 0x989680 ;  /* 0x009896800000895d */ /* 0x010fea0003900000 */
[----:B------:R-:W4:Y:S02]  /*9be0*/  @!P0 SYNCS.PHASECHK.TRANS64 P0, [R2+URZ+0x40], R0 ;  /* 0x00004000020085a7 */ /* 0x000f2400080010ff */
[----:B----4-:R-:W-:Y:S05]  /*9bf0*/  @!P0 BRA `(.L_x_112) ;  /* 0xfffffffc00f08947 */ /* 0x010fea000383ffff */
[----:B------:R-:W-:Y:S05]  /*9c00*/  BRA `(.L_x_111) ;  /* 0xffffffcc00887947 */ /* 0x000fea000383ffff */
.L_x_120:
[----:B--2---:R2:W4:Y:S02]  /*9c10*/  SYNCS.PHASECHK.TRANS64.TRYWAIT P0, [R0+URZ+0x40], R6 ;  /* 0x00004006000075a7 */ /* 0x00452400080011ff */
[----:B----4-:R-:W-:Y:S05]  /*9c20*/  @!P0 NANOSLEEP.SYNCS 0x989680 ;  /* 0x009896800000895d */ /* 0x010fea0003900000 */
[----:B------:R-:W4:Y:S02]  /*9c30*/  @!P0 SYNCS.PHASECHK.TRANS64 P0, [R0+URZ+0x40], R6 ;  /* 0x00004006000085a7 */ /* 0x000f2400080010ff */
[----:B----4-:R-:W-:Y:S05]  /*9c40*/  @!P0 BRA `(.L_x_120) ;  /* 0xfffffffc00f08947 */ /* 0x010fea000383ffff */
[----:B------:R-:W-:Y:S05]  /*9c50*/  BRA `(.L_x_119) ;  /* 0xffffffd800887947 */ /* 0x000fea000383ffff */
.L_x_128:
[----:B--2---:R2:W4:Y:S02]  /*9c60*/  SYNCS.PHASECHK.TRANS64.TRYWAIT P0, [R0+URZ+0x40], R5 ;  /* 0x00004005000075a7 */ /* 0x00452400080011ff */
[----:B----4-:R-:W-:Y:S05]  /*9c70*/  @!P0 NANOSLEEP.SYNCS 0x989680 ;  /* 0x009896800000895d */ /* 0x010fea0003900000 */
[----:B------:R-:W4:Y:S02]  /*9c80*/  @!P0 SYNCS.PHASECHK.TRANS64 P0, [R0+URZ+0x40], R5 ;  /* 0x00004005000085a7 */ /* 0x000f2400080010ff */
[----:B----4-:R-:W-:Y:S05]  /*9c90*/  @!P0 BRA `(.L_x_128) ;  /* 0xfffffffc00f08947 */ /* 0x010fea000383ffff */
[----:B------:R-:W-:Y:S05]  /*9ca0*/  BRA `(.L_x_127) ;  /* 0xffffffe400887947 */ /* 0x000fea000383ffff */
        .weak           $__internal_0_$__cuda_sm10x_tcgen05_guardrail_trap_col_being_dealloced_not_returned_by_alloc
        .type           $__internal_0_$__cuda_sm10x_tcgen05_guardrail_trap_col_being_dealloced_not_returned_by_alloc,@function
        .size           $__internal_0_$__cuda_sm10x_tcgen05_guardrail_trap_col_being_dealloced_not_returned_by_alloc,($__internal_1_$__cuda_sm10x_tcgen05_guardrail_trap_phase_invalid_during_alloc - $__internal_0_$__cuda_sm10x_tcgen05_guardrail_trap_col_being_dealloced_not_returned_by_alloc)
$__internal_0_$__cuda_sm10x_tcgen05_guardrail_trap_col_being_dealloced_not_returned_by_alloc:
[----:B------:R-:W-:Y:S05]  /*9cb0*/  BPT.TRAP 0x1 ;  /* 0x000000040000795c */ /* 0x000fea0000300000 */
[----:B------:R-:W-:-:S04]  /*9cc0*/  HFMA2 R3, -RZ, RZ, 0, 0 ;  /* 0x00000000ff037431 */ /* 0x000fc800000001ff */
[----:B------:R-:W-:Y:S05]  /*9cd0*/  RET.REL.NODEC R2 `(_ZN7cutlass13device_kernelINS_4gemm6kernel13GemmUniversalIN4cute5tupleIJiiiiEEENS1_10collective13CollectiveMmaINS1_35MainloopSm100TmaUmmaWarpSpecializedILi4ELi2ELi4ENS5_IJNS4_1CILi1EEENSA_ILi4EEESB_EEEEENS5_IJNSA_ILi128EEESF_NSA_ILi64EEEEEENS_6half_tENS5_IJSB_llEEESI_SJ_NS4_8TiledMMAINS4_8MMA_AtomIJNS4_20SM100_MMA_F16BF16_SSISI_SI_fLi128ELi128ELNS4_4UMMA5MajorE1ELSO_1ELNSN_7ScaleInE0ELSP_0EEEEEENS4_6LayoutINS5_IJSB_SB_SB_EEENS5_IJNSA_ILi0EEESU_SU_EEEEENS5_IJNS4_10UnderscoreESX_SX_EEEEENS4_23SM90_TMA_LOAD_MULTICASTENS4_14ComposedLayoutINS4_7SwizzleILi3ELi4ELi3EEENS4_18smem_ptr_flag_bitsILi16EEENSS_INS5_IJSG_NSA_ILi8EEEEEENS5_IJSB_SG_EEEEEEEvNS4_8identityENS4_13SM90_TMA_LOADES1A_vS1B_EENS_8epilogue10collective18CollectiveEpilogueINS1E_23Sm100TmaWarpSpecializedILi4ELi2ELi32ELb1ELb0EEEJSH_NS5_IJNSS_ISF_SB_EENSS_INSA_ILi32EEESB_EEEEESI_NS5_IJlSB_lEEESI_S1N_NS1E_6fusion15FusionCallbacksIS1I_NS1O_17LinearCombinationISI_fSI_fLNS_15FloatRoundStyleE2EEESH_S1M_JEEENS4_5SM1004TMEM4LOAD26SM100_TMEM_LOAD_32dp32b32xES1C_NS11_INS12_ILi2ELi4ELi3EEES15_NSS_INS5_IJS16_S1K_EEENS5_IJS1K_SB_EEEEEEENS4_39AutoVectorizingCopyWithAssumedAlignmentILi128EEENS4_14SM90_TMA_STOREES22_S24_S24_EEEvvEEEEvNT_6ParamsE) ;  /* 0xffffff6002c87950 */ /* 0x000fea0003c3ffff */
        .weak           $__internal_1_$__cuda_sm10x_tcgen05_guardrail_trap_phase_invalid_during_alloc
        .type           $__internal_1_$__cuda_sm10x_tcgen05_guardrail_trap_phase_invalid_during_alloc,@function
        .size           $__internal_1_$__cuda_sm10x_tcgen05_guardrail_trap_phase_invalid_during_alloc,($__internal_2_$__cuda_sm10x_tcgen05_guardrail_trap_unallocated_columns_being_dealloced - $__internal_1_$__cuda_sm10x_tcgen05_guardrail_trap_phase_invalid_during_alloc)
$__internal_1_$__cuda_sm10x_tcgen05_guardrail_trap_phase_invalid_during_alloc:
[----:B------:R-:W-:Y:S05]  /*9ce0*/  BPT.TRAP 0x1 ;  /* 0x000000040000795c */ /* 0x000fea0000300000 */
[----:B------:R-:W-:-:S04]  /*9cf0*/  MOV R3, 0x0 ;  /* 0x0000000000037802 */ /* 0x000fc80000000f00 */
[----:B------:R-:W-:Y:S05]  /*9d00*/  RET.REL.NODEC R2 `(_ZN7cutlass13device_kernelINS_4gemm6kernel13GemmUniversalIN4cute5tupleIJiiiiEEENS1_10collective13CollectiveMmaINS1_35MainloopSm100TmaUmmaWarpSpecializedILi4ELi2ELi4ENS5_IJNS4_1CILi1EEENSA_ILi4EEESB_EEEEENS5_IJNSA_ILi128EEESF_NSA_ILi64EEEEEENS_6half_tENS5_IJSB_llEEESI_SJ_NS4_8TiledMMAINS4_8MMA_AtomIJNS4_20SM100_MMA_F16BF16_SSISI_SI_fLi128ELi128ELNS4_4UMMA5MajorE1ELSO_1ELNSN_7ScaleInE0ELSP_0EEEEEENS4_6LayoutINS5_IJSB_SB_SB_EEENS5_IJNSA_ILi0EEESU_SU_EEEEENS5_IJNS4_10UnderscoreESX_SX_EEEEENS4_23SM90_TMA_LOAD_MULTICASTENS4_14ComposedLayoutINS4_7SwizzleILi3ELi4ELi3EEENS4_18smem_ptr_flag_bitsILi16EEENSS_INS5_IJSG_NSA_ILi8EEEEEENS5_IJSB_SG_EEEEEEEvNS4_8identityENS4_13SM90_TMA_LOADES1A_vS1B_EENS_8epilogue10collective18CollectiveEpilogueINS1E_23Sm100TmaWarpSpecializedILi4ELi2ELi32ELb1ELb0EEEJSH_NS5_IJNSS_ISF_SB_EENSS_INSA_ILi32EEESB_EEEEESI_NS5_IJlSB_lEEESI_S1N_NS1E_6fusion15FusionCallbacksIS1I_NS1O_17LinearCombinationISI_fSI_fLNS_15FloatRoundStyleE2EEESH_S1M_JEEENS4_5SM1004TMEM4LOAD26SM100_TMEM_LOAD_32dp32b32xES1C_NS11_INS12_ILi2ELi4ELi3EEES15_NSS_INS5_IJS16_S1K_EEENS5_IJS1K_SB_EEEEEEENS4_39AutoVectorizingCopyWithAssumedAlignmentILi128EEENS4_14SM90_TMA_STOREES22_S24_S24_EEEvvEEEEvNT_6ParamsE) ;  /* 0xffffff6002bc7950 */ /* 0x000fea0003c3ffff */
        .weak           $__internal_2_$__cuda_sm10x_tcgen05_guardrail_trap_unallocated_columns_being_dealloced
        .type           $__internal_2_$__cuda_sm10x_tcgen05_guardrail_trap_unallocated_columns_being_dealloced,@function
        .size           $__internal_2_$__cuda_sm10x_tcgen05_guardrail_trap_unallocated_columns_being_dealloced,(.L_x_183 - $__internal_2_$__cuda_sm10x_tcgen05_guardrail_trap_unallocated_columns_being_dealloced)
$__internal_2_$__cuda_sm10x_tcgen05_guardrail_trap_unallocated_columns_being_dealloced:
[----:B------:R-:W-:Y:S05]  /*9d10*/  BPT.TRAP 0x1 ;  /* 0x000000040000795c */ /* 0x000fea0000300000 */
[----:B------:R-:W-:-:S04]  /*9d20*/  HFMA2 R3, -RZ, RZ, 0, 0 ;  /* 0x00000000ff037431 */ /* 0x000fc800000001ff */
[----:B------:R-:W-:Y:S05]  /*9d30*/  RET.REL.NODEC R2 `(_ZN7cutlass13device_kernelINS_4gemm6kernel13GemmUniversalIN4cute5tupleIJiiiiEEENS1_10collective13CollectiveMmaINS1_35MainloopSm100TmaUmmaWarpSpecializedILi4ELi2ELi4ENS5_IJNS4_1CILi1EEENSA_ILi4EEESB_EEEEENS5_IJNSA_ILi128EEESF_NSA_ILi64EEEEEENS_6half_tENS5_IJSB_llEEESI_SJ_NS4_8TiledMMAINS4_8MMA_AtomIJNS4_20SM100_MMA_F16BF16_SSISI_SI_fLi128ELi128ELNS4_4UMMA5MajorE1ELSO_1ELNSN_7ScaleInE0ELSP_0EEEEEENS4_6LayoutINS5_IJSB_SB_SB_EEENS5_IJNSA_ILi0EEESU_SU_EEEEENS5_IJNS4_10UnderscoreESX_SX_EEEEENS4_23SM90_TMA_LOAD_MULTICASTENS4_14ComposedLayoutINS4_7SwizzleILi3ELi4ELi3EEENS4_18smem_ptr_flag_bitsILi16EEENSS_INS5_IJSG_NSA_ILi8EEEEEENS5_IJSB_SG_EEEEEEEvNS4_8identityENS4_13SM90_TMA_LOADES1A_vS1B_EENS_8epilogue10collective18CollectiveEpilogueINS1E_23Sm100TmaWarpSpecializedILi4ELi2ELi32ELb1ELb0EEEJSH_NS5_IJNSS_ISF_SB_EENSS_INSA_ILi32EEESB_EEEEESI_NS5_IJlSB_lEEESI_S1N_NS1E_6fusion15FusionCallbacksIS1I_NS1O_17LinearCombinationISI_fSI_fLNS_15FloatRoundStyleE2EEESH_S1M_JEEENS4_5SM1004TMEM4LOAD26SM100_TMEM_LOAD_32dp32b32xES1C_NS11_INS12_ILi2ELi4ELi3EEES15_NSS_INS5_IJS16_S1K_EEENS5_IJS1K_SB_EEEEEEENS4_39AutoVectorizingCopyWithAssumedAlignmentILi128EEENS4_14SM90_TMA_STOREES22_S24_S24_EEEvvEEEEvNT_6ParamsE) ;  /* 0xffffff6002b07950 */ /* 0x000fea0003c3ffff */
.L_x_182:
[----:B------:R-:W-:-:S00]  /*9d40*/  BRA `(.L_x_182) ;  /* 0xfffffffc00fc7947 */ /* 0x000fc0000383ffff */
[----:B------:R-:W-:-:S00]  /*9d50*/  NOP ;  /* 0x0000000000007918 */ /* 0x000fc00000000000 */
        /* <DEDUP_REMOVED lines=10> */
.L_x_183:


//--------------------- .nv.global.init           --------------------------
	.section	.nv.global.init,"aw",@progbits
.nv.global.init:
	.type		$str$27,@object
	.size		$str$27,($str$28 - $str$27)
$str$27:
        /*0000*/ 	.byte	0x28, 0x61, 0x64, 0x64, 0x72, 0x65, 0x73, 0x73, 0x20, 0x26, 0x20, 0x6d, 0x61, 0x73, 0x6b, 0x29
        /*0010*/ 	.byte	0x20, 0x3d, 0x3d, 0x20, 0x30, 0x00
	.type		$str$28,@object
	.size		$str$28,($str$26 - $str$28)
$str$28:
        /*0016*/ 	.byte	0x2f, 0x74, 0x6d, 0x70, 0x2f, 0x63, 0x75, 0x74, 0x6c, 0x61, 0x73, 0x73, 0x5f, 0x73, 0x77, 0x65
        /*0026*/ 	.byte	0x65, 0x70, 0x5f, 0x73, 0x72, 0x63, 0x2f, 0x69, 0x6e, 0x63, 0x6c, 0x75, 0x64, 0x65, 0x2f, 0x63
        /*0036*/ 	.byte	0x75, 0x74, 0x65, 0x2f, 0x70, 0x6f, 0x69, 0x6e, 0x74, 0x65, 0x72, 0x5f, 0x66, 0x6c, 0x61, 0x67
        /*0046*/ 	.byte	0x67, 0x65, 0x64, 0x2e, 0x68, 0x70, 0x70, 0x00
	.type		$str$26,@object
	.size		$str$26,($str$25 - $str$26)
$str$26:
        /*004e*/ 	.byte	0x2f, 0x74, 0x6d, 0x70, 0x2f, 0x63, 0x75, 0x74, 0x6c, 0x61, 0x73, 0x73, 0x5f, 0x73, 0x77, 0x65
        /*005e*/ 	.byte	0x65, 0x70, 0x5f, 0x73, 0x72, 0x63, 0x2f, 0x69, 0x6e, 0x63, 0x6c, 0x75, 0x64, 0x65, 0x2f, 0x63
        /*006e*/ 	.byte	0x75, 0x74, 0x65, 0x2f, 0x61, 0x74, 0x6f, 0x6d, 0x2f, 0x63, 0x6f, 0x70, 0x79, 0x5f, 0x74, 0x72
        /*007e*/ 	.byte	0x61, 0x69, 0x74, 0x73, 0x5f, 0x73, 0x6d, 0x31, 0x30, 0x30, 0x2e, 0x68, 0x70, 0x70, 0x00
	.type		$str$25,@object
	.size		$str$25,(__unnamed_1 - $str$25)
$str$25:
        /*008d*/ 	.byte	0x28, 0x28, 0x75, 0x69, 0x6e, 0x74, 0x33, 0x32, 0x5f, 0x74, 0x28, 0x74, 0x68, 0x72, 0x65, 0x61
        /*009d*/ 	.byte	0x64, 0x49, 0x64, 0x78, 0x2e, 0x78, 0x29, 0x20, 0x2f, 0x20, 0x33, 0x32, 0x29, 0x20, 0x25, 0x20
        /*00ad*/ 	.byte	0x34, 0x29, 0x20, 0x3d, 0x3d, 0x20, 0x28, 0x28, 0x28, 0x74, 0x6d, 0x65, 0x6d, 0x5f, 0x61, 0x64
        /*00bd*/ 	.byte	0x64, 0x72, 0x20, 0x3e, 0x3e, 0x20, 0x31, 0x36, 0x29, 0x20, 0x2f, 0x20, 0x33, 0x32, 0x29, 0x20
        /*00cd*/ 	.byte	0x25, 0x20, 0x34, 0x29, 0x00
	.type		__unnamed_1,@object
	.size		__unnamed_1,(__unnamed_2 - __unnamed_1)
__unnamed_1:
        /*00d2*/ 	.byte	0x61, 0x75, 0x74, 0x6f, 0x20, 0x63, 0x75, 0x74, 0x65, 0x3a, 0x3a, 0x61, 0x73, 0x5f, 0x70, 0x6f
        /* <DEDUP_REMOVED lines=24> */
        /*0262*/ 	.byte	0x3e, 0x3e, 0x3e, 0x3e, 0x5d, 0x00
	.type		__unnamed_2,@object
	.size		__unnamed_2,(.L_2 - __unnamed_2)
__unnamed_2:
        /* <DEDUP_REMOVED lines=42> */
        /*0508*/ 	.byte	0x3e, 0x3e, 0x5d, 0x00
.L_2:


//--------------------- .nv.shared._ZN7cutlass13device_kernelINS_4gemm6kernel13GemmUniversalIN4cute5tupleIJiiiiEEENS1_10collective13CollectiveMmaINS1_35MainloopSm100TmaUmmaWarpSpecializedILi4ELi2ELi4ENS5_IJNS4_1CILi1EEENSA_ILi4EEESB_EEEEENS5_IJNSA_ILi128EEESF_NSA_ILi64EEEEEENS_6half_tENS5_IJSB_llEEESI_SJ_NS4_8TiledMMAINS4_8MMA_AtomIJNS4_20SM100_MMA_F16BF16_SSISI_SI_fLi128ELi128ELNS4_4UMMA5MajorE1ELSO_1ELNSN_7ScaleInE0ELSP_0EEEEEENS4_6LayoutINS5_IJSB_SB_SB_EEENS5_IJNSA_ILi0EEESU_SU_EEEEENS5_IJNS4_10UnderscoreESX_SX_EEEEENS4_23SM90_TMA_LOAD_MULTICASTENS4_14ComposedLayoutINS4_7SwizzleILi3ELi4ELi3EEENS4_18smem_ptr_flag_bitsILi16EEENSS_INS5_IJSG_NSA_ILi8EEEEEENS5_IJSB_SG_EEEEEEEvNS4_8identityENS4_13SM90_TMA_LOADES1A_vS1B_EENS_8epilogue10collective18CollectiveEpilogueINS1E_23Sm100TmaWarpSpecializedILi4ELi2ELi32ELb1ELb0EEEJSH_NS5_IJNSS_ISF_SB_EENSS_INSA_ILi32EEESB_EEEEESI_NS5_IJlSB_lEEESI_S1N_NS1E_6fusion15FusionCallbacksIS1I_NS1O_17LinearCombinationISI_fSI_fLNS_15FloatRoundStyleE2EEESH_S1M_JEEENS4_5SM1004TMEM4LOAD26SM100_TMEM_LOAD_32dp32b32xES1C_NS11_INS12_ILi2ELi4ELi3EEES15_NSS_INS5_IJS16_S1K_EEENS5_IJS1K_SB_EEEEEEENS4_39AutoVectorizingCopyWithAssumedAlignmentILi128EEENS4_14SM90_TMA_STOREES22_S24_S24_EEEvvEEEEvNT_6ParamsE --------------------------
	.section	.nv.shared._ZN7cutlass13device_kernelINS_4gemm6kernel13GemmUniversalIN4cute5tupleIJiiiiEEENS1_10collective13CollectiveMmaINS1_35MainloopSm100TmaUmmaWarpSpecializedILi4ELi2ELi4ENS5_IJNS4_1CILi1EEENSA_ILi4EEESB_EEEEENS5_IJNSA_ILi128EEESF_NSA_ILi64EEEEEENS_6half_tENS5_IJSB_llEEESI_SJ_NS4_8TiledMMAINS4_8MMA_AtomIJNS4_20SM100_MMA_F16BF16_SSISI_SI_fLi128ELi128ELNS4_4UMMA5MajorE1ELSO_1ELNSN_7ScaleInE0ELSP_0EEEEEENS4_6LayoutINS5_IJSB_SB_SB_EEENS5_IJNSA_ILi0EEESU_SU_EEEEENS5_IJNS4_10UnderscoreESX_SX_EEEEENS4_23SM90_TMA_LOAD_MULTICASTENS4_14ComposedLayoutINS4_7SwizzleILi3ELi4ELi3EEENS4_18smem_ptr_flag_bitsILi16EEENSS_INS5_IJSG_NSA_ILi8EEEEEENS5_IJSB_SG_EEEEEEEvNS4_8identityENS4_13SM90_TMA_LOADES1A_vS1B_EENS_8epilogue10collective18CollectiveEpilogueINS1E_23Sm100TmaWarpSpecializedILi4ELi2ELi32ELb1ELb0EEEJSH_NS5_IJNSS_ISF_SB_EENSS_INSA_ILi32EEESB_EEEEESI_NS5_IJlSB_lEEESI_S1N_NS1E_6fusion15FusionCallbacksIS1I_NS1O_17LinearCombinationISI_fSI_fLNS_15FloatRoundStyleE2EEESH_S1M_JEEENS4_5SM1004TMEM4LOAD26SM100_TMEM_LOAD_32dp32b32xES1C_NS11_INS12_ILi2ELi4ELi3EEES15_NSS_INS5_IJS16_S1K_EEENS5_IJS1K_SB_EEEEEEENS4_39AutoVectorizingCopyWithAssumedAlignmentILi128EEENS4_14SM90_TMA_STOREES22_S24_S24_EEEvvEEEEvNT_6ParamsE,"aw",@nobits
	.sectionflags	@""
	.align	16
	.zero		1024


//--------------------- .nv.shared.reserved.0     --------------------------
	.section	.nv.shared.reserved.0,"aw",@nobits
	.weak		__nv_reservedSMEM_offset_0_alias
	.size		__nv_reservedSMEM_offset_0_alias, 0, 64
	.other		__nv_reservedSMEM_offset_0_alias,@"STO_CUDA_RESERVED_SHARED STV_DEFAULT"
__nv_reservedSMEM_offset_0_alias:
	.zero		0
.nv.shared.reserved.0:
	.zero		64
	.weak		__nv_reservedSMEM_tcgen05_partition
	.type		__nv_reservedSMEM_tcgen05_partition,@object
	.size		__nv_reservedSMEM_tcgen05_partition,(.L_0 - __nv_reservedSMEM_tcgen05_partition)
__nv_reservedSMEM_tcgen05_partition:
	.zero		32
.L_0:


//--------------------- .nv.global                --------------------------
	.section	.nv.global,"aw",@nobits
.nv.global:
	.type		_ZN40_INTERNAL_36417c5f_4_k_cu_b2b6049f_317424cute1_E,@object
	.size		_ZN40_INTERNAL_36417c5f_4_k_cu_b2b6049f_317424cute1_E,(_ZN40_INTERNAL_36417c5f_4_k_cu_b2b6049f_317424cuda3std3__45__cpo6cbeginE - _ZN40_INTERNAL_36417c5f_4_k_cu_b2b6049f_317424cute1_E)
_ZN40_INTERNAL_36417c5f_4_k_cu_b2b6049f_317424cute1_E:
	.zero		1
	.type		_ZN40_INTERNAL_36417c5f_4_k_cu_b2b6049f_317424cuda3std3__45__cpo6cbeginE,@object
	.size		_ZN40_INTERNAL_36417c5f_4_k_cu_b2b6049f_317424cuda3std3__45__cpo6cbeginE,(_ZN40_INTERNAL_36417c5f_4_k_cu_b2b6049f_317424cuda3std3__48in_placeE - _ZN40_INTERNAL_36417c5f_4_k_cu_b2b6049f_317424cuda3std3__45__cpo6cbeginE)
_ZN40_INTERNAL_36417c5f_4_k_cu_b2b6049f_317424cuda3std3__45__cpo6cbeginE:
	.zero		1
	.type		_ZN40_INTERNAL_36417c5f_4_k_cu_b2b6049f_317424cuda3std3__48in_placeE,@object
	.size		_ZN40_INTERNAL_36417c5f_4_k_cu_b2b6049f_317424cuda3std3__48in_placeE,(_ZN40_INTERNAL_36417c5f_4_k_cu_b2b6049f_317424cuda3std6ranges3__45__cpo9iter_moveE - _ZN40_INTERNAL_36417c5f_4_k_cu_b2b6049f_317424cuda3std3__48in_placeE)
_ZN40_INTERNAL_36417c5f_4_k_cu_b2b6049f_317424cuda3std3__48in_placeE:
	.zero		1
	.type		_ZN40_INTERNAL_36417c5f_4_k_cu_b2b6049f_317424cuda3std6ranges3__45__cpo9iter_moveE,@object
	.size		_ZN40_INTERNAL_36417c5f_4_k_cu_b2b6049f_317424cuda3std6ranges3__45__cpo9iter_moveE,(_ZN40_INTERNAL_36417c5f_4_k_cu_b2b6049f_317424cuda3std3__45__cpo5beginE - _ZN40_INTERNAL_36417c5f_4_k_cu_b2b6049f_317424cuda3std6ranges3__45__cpo9iter_moveE)
_ZN40_INTERNAL_36417c5f_4_k_cu_b2b6049f_317424cuda3std6ranges3__45__cpo9iter_moveE:
	.zero		1
	.type		_ZN40_INTERNAL_36417c5f_4_k_cu_b2b6049f_317424cuda3std3__45__cpo5beginE,@object
	.size		_ZN40_INTERNAL_36417c5f_4_k_cu_b2b6049f_317424cuda3std3__45__cpo5beginE,(_ZN40_INTERNAL_36417c5f_4_k_cu_b2b6049f_317424cuda3std3__442_GLOBAL__N__36417c5f_4_k_cu_b2b6049f_317426ignoreE - _ZN40_INTERNAL_36417c5f_4_k_cu_b2b6049f_317424cuda3std3__45__cpo5beginE)
_ZN40_INTERNAL_36417c5f_4_k_cu_b2b6049f_317424cuda3std3__45__cpo5beginE:
	.zero		1
	.type		_ZN40_INTERNAL_36417c5f_4_k_cu_b2b6049f_317424cuda3std3__442_GLOBAL__N__36417c5f_4_k_cu_b2b6049f_317426ignoreE,@object
	.size		_ZN40_INTERNAL_36417c5f_4_k_cu_b2b6049f_317424cuda3std3__442_GLOBAL__N__36417c5f_4_k_cu_b2b6049f_317426ignoreE,(_ZN40_INTERNAL_36417c5f_4_k_cu_b2b6049f_317424cute7productE - _ZN40_INTERNAL_36417c5f_4_k_cu_b2b6049f_317424cuda3std3__442_GLOBAL__N__36417c5f_4_k_cu_b2b6049f_317426ignoreE)
_ZN40_INTERNAL_36417c5f_4_k_cu_b2b6049f_317424cuda3std3__442_GLOBAL__N__36417c5f_4_k_cu_b2b6049f_317426ignoreE:
	.zero		1
	.type		_ZN40_INTERNAL_36417c5f_4_k_cu_b2b6049f_317424cute7productE,@object
	.size		_ZN40_INTERNAL_36417c5f_4_k_cu_b2b6049f_317424cute7productE,(_ZN40_INTERNAL_36417c5f_4_k_cu_b2b6049f_317424cuda3std3__45__cpo3endE - _ZN40_INTERNAL_36417c5f_4_k_cu_b2b6049f_317424cute7productE)
_ZN40_INTERNAL_36417c5f_4_k_cu_b2b6049f_317424cute7productE:
	.zero		1
	.type		_ZN40_INTERNAL_36417c5f_4_k_cu_b2b6049f_317424cuda3std3__45__cpo3endE,@object
	.size		_ZN40_INTERNAL_36417c5f_4_k_cu_b2b6049f_317424cuda3std3__45__cpo3endE,(_ZN40_INTERNAL_36417c5f_4_k_cu_b2b6049f_317424cuda3std3__419piecewise_constructE - _ZN40_INTERNAL_36417c5f_4_k_cu_b2b6049f_317424cuda3std3__45__cpo3endE)
_ZN40_INTERNAL_36417c5f_4_k_cu_b2b6049f_317424cuda3std3__45__cpo3endE:
	.zero		1
	.type		_ZN40_INTERNAL_36417c5f_4_k_cu_b2b6049f_317424cuda3std3__419piecewise_constructE,@object
	.size		_ZN40_INTERNAL_36417c5f_4_k_cu_b2b6049f_317424cuda3std3__419piecewise_constructE,(_ZN40_INTERNAL_36417c5f_4_k_cu_b2b6049f_317424cuda3std3__45__cpo4cendE - _ZN40_INTERNAL_36417c5f_4_k_cu_b2b6049f_317424cuda3std3__419piecewise_constructE)
_ZN40_INTERNAL_36417c5f_4_k_cu_b2b6049f_317424cuda3std3__419piecewise_constructE:
	.zero		1
	.type		_ZN40_INTERNAL_36417c5f_4_k_cu_b2b6049f_317424cuda3std3__45__cpo4cendE,@object
	.size		_ZN40_INTERNAL_36417c5f_4_k_cu_b2b6049f_317424cuda3std3__45__cpo4cendE,(_ZN40_INTERNAL_36417c5f_4_k_cu_b2b6049f_317424cuda3std6ranges3__45__cpo4swapE - _ZN40_INTERNAL_36417c5f_4_k_cu_b2b6049f_317424cuda3std3__45__cpo4cendE)
_ZN40_INTERNAL_36417c5f_4_k_cu_b2b6049f_317424cuda3std3__45__cpo4cendE:
	.zero		1
	.type		_ZN40_INTERNAL_36417c5f_4_k_cu_b2b6049f_317424cuda3std6ranges3__45__cpo4swapE,@object
	.size		_ZN40_INTERNAL_36417c5f_4_k_cu_b2b6049f_317424cuda3std6ranges3__45__cpo4swapE,(.L_10 - _ZN40_INTERNAL_36417c5f_4_k_cu_b2b6049f_317424cuda3std6ranges3__45__cpo4swapE)
_ZN40_INTERNAL_36417c5f_4_k_cu_b2b6049f_317424cuda3std6ranges3__45__cpo4swapE:
	.zero		1
.L_10:


//--------------------- .nv.constant0._ZN7cutlass13device_kernelINS_4gemm6kernel13GemmUniversalIN4cute5tupleIJiiiiEEENS1_10collective13CollectiveMmaINS1_35MainloopSm100TmaUmmaWarpSpecializedILi4ELi2ELi4ENS5_IJNS4_1CILi1EEENSA_ILi4EEESB_EEEEENS5_IJNSA_ILi128EEESF_NSA_ILi64EEEEEENS_6half_tENS5_IJSB_llEEESI_SJ_NS4_8TiledMMAINS4_8MMA_AtomIJNS4_20SM100_MMA_F16BF16_SSISI_SI_fLi128ELi128ELNS4_4UMMA5MajorE1ELSO_1ELNSN_7ScaleInE0ELSP_0EEEEEENS4_6LayoutINS5_IJSB_SB_SB_EEENS5_IJNSA_ILi0EEESU_SU_EEEEENS5_IJNS4_10UnderscoreESX_SX_EEEEENS4_23SM90_TMA_LOAD_MULTICASTENS4_14ComposedLayoutINS4_7SwizzleILi3ELi4ELi3EEENS4_18smem_ptr_flag_bitsILi16EEENSS_INS5_IJSG_NSA_ILi8EEEEEENS5_IJSB_SG_EEEEEEEvNS4_8identityENS4_13SM90_TMA_LOADES1A_vS1B_EENS_8epilogue10collective18CollectiveEpilogueINS1E_23Sm100TmaWarpSpecializedILi4ELi2ELi32ELb1ELb0EEEJSH_NS5_IJNSS_ISF_SB_EENSS_INSA_ILi32EEESB_EEEEESI_NS5_IJlSB_lEEESI_S1N_NS1E_6fusion15FusionCallbacksIS1I_NS1O_17LinearCombinationISI_fSI_fLNS_15FloatRoundStyleE2EEESH_S1M_JEEENS4_5SM1004TMEM4LOAD26SM100_TMEM_LOAD_32dp32b32xES1C_NS11_INS12_ILi2ELi4ELi3EEES15_NSS_INS5_IJS16_S1K_EEENS5_IJS1K_SB_EEEEEEENS4_39AutoVectorizingCopyWithAssumedAlignmentILi128EEENS4_14SM90_TMA_STOREES22_S24_S24_EEEvvEEEEvNT_6ParamsE --------------------------
	.section	.nv.constant0._ZN7cutlass13device_kernelINS_4gemm6kernel13GemmUniversalIN4cute5tupleIJiiiiEEENS1_10collective13CollectiveMmaINS1_35MainloopSm100TmaUmmaWarpSpecializedILi4ELi2ELi4ENS5_IJNS4_1CILi1EEENSA_ILi4EEESB_EEEEENS5_IJNSA_ILi128EEESF_NSA_ILi64EEEEEENS_6half_tENS5_IJSB_llEEESI_SJ_NS4_8TiledMMAINS4_8MMA_AtomIJNS4_20SM100_MMA_F16BF16_SSISI_SI_fLi128ELi128ELNS4_4UMMA5MajorE1ELSO_1ELNSN_7ScaleInE0ELSP_0EEEEEENS4_6LayoutINS5_IJSB_SB_SB_EEENS5_IJNSA_ILi0EEESU_SU_EEEEENS5_IJNS4_10UnderscoreESX_SX_EEEEENS4_23SM90_TMA_LOAD_MULTICASTENS4_14ComposedLayoutINS4_7SwizzleILi3ELi4ELi3EEENS4_18smem_ptr_flag_bitsILi16EEENSS_INS5_IJSG_NSA_ILi8EEEEEENS5_IJSB_SG_EEEEEEEvNS4_8identityENS4_13SM90_TMA_LOADES1A_vS1B_EENS_8epilogue10collective18CollectiveEpilogueINS1E_23Sm100TmaWarpSpecializedILi4ELi2ELi32ELb1ELb0EEEJSH_NS5_IJNSS_ISF_SB_EENSS_INSA_ILi32EEESB_EEEEESI_NS5_IJlSB_lEEESI_S1N_NS1E_6fusion15FusionCallbacksIS1I_NS1O_17LinearCombinationISI_fSI_fLNS_15FloatRoundStyleE2EEESH_S1M_JEEENS4_5SM1004TMEM4LOAD26SM100_TMEM_LOAD_32dp32b32xES1C_NS11_INS12_ILi2ELi4ELi3EEES15_NSS_INS5_IJS16_S1K_EEENS5_IJS1K_SB_EEEEEEENS4_39AutoVectorizingCopyWithAssumedAlignmentILi128EEENS4_14SM90_TMA_STOREES22_S24_S24_EEEvvEEEEvNT_6ParamsE,"a",@progbits
	.sectionflags	@""
	.align	4
.nv.constant0._ZN7cutlass13device_kernelINS_4gemm6kernel13GemmUniversalIN4cute5tupleIJiiiiEEENS1_10collective13CollectiveMmaINS1_35MainloopSm100TmaUmmaWarpSpecializedILi4ELi2ELi4ENS5_IJNS4_1CILi1EEENSA_ILi4EEESB_EEEEENS5_IJNSA_ILi128EEESF_NSA_ILi64EEEEEENS_6half_tENS5_IJSB_llEEESI_SJ_NS4_8TiledMMAINS4_8MMA_AtomIJNS4_20SM100_MMA_F16BF16_SSISI_SI_fLi128ELi128ELNS4_4UMMA5MajorE1ELSO_1ELNSN_7ScaleInE0ELSP_0EEEEEENS4_6LayoutINS5_IJSB_SB_SB_EEENS5_IJNSA_ILi0EEESU_SU_EEEEENS5_IJNS4_10UnderscoreESX_SX_EEEEENS4_23SM90_TMA_LOAD_MULTICASTENS4_14ComposedLayoutINS4_7SwizzleILi3ELi4ELi3EEENS4_18smem_ptr_flag_bitsILi16EEENSS_INS5_IJSG_NSA_ILi8EEEEEENS5_IJSB_SG_EEEEEEEvNS4_8identityENS4_13SM90_TMA_LOADES1A_vS1B_EENS_8epilogue10collective18CollectiveEpilogueINS1E_23Sm100TmaWarpSpecializedILi4ELi2ELi32ELb1ELb0EEEJSH_NS5_IJNSS_ISF_SB_EENSS_INSA_ILi32EEESB_EEEEESI_NS5_IJlSB_lEEESI_S1N_NS1E_6fusion15FusionCallbacksIS1I_NS1O_17LinearCombinationISI_fSI_fLNS_15FloatRoundStyleE2EEESH_S1M_JEEENS4_5SM1004TMEM4LOAD26SM100_TMEM_LOAD_32dp32b32xES1C_NS11_INS12_ILi2ELi4ELi3EEES15_NSS_INS5_IJS16_S1K_EEENS5_IJS1K_SB_EEEEEEENS4_39AutoVectorizingCopyWithAssumedAlignmentILi128EEENS4_14SM90_TMA_STOREES22_S24_S24_EEEvvEEEEvNT_6ParamsE:
	.zero		2944


//--------------------- SYMBOLS --------------------------

	.type		.nv.reservedSmem.offset0,@object
	.size		.nv.reservedSmem.offset0,0x4
	.type		.nv.reservedSmem.cap,@object
	.size		.nv.reservedSmem.cap,0x4
	.type		__assertfail,@function
